//
// Generated by NVIDIA NVVM Compiler
//
// Compiler Build ID: CL-36424714
// Cuda compilation tools, release 13.0, V13.0.88
// Based on NVVM 20.0.0
//

.version 9.0
.target sm_100
.address_size 64

	// .globl	wfkernelf
.func  (.param .align 16 .b8 func_retval0[16]) __internal_trig_reduction_slowpathd
(
	.param .b64 __internal_trig_reduction_slowpathd_param_0
)
;
.global .align 4 .b8 __cudart_i2opi_f[24] = {65, 144, 67, 60, 153, 149, 98, 219, 192, 221, 52, 245, 209, 87, 39, 252, 41, 21, 68, 78, 110, 131, 249, 162};
.global .align 8 .b8 __cudart_i2opi_d[144] = {8, 93, 141, 31, 177, 95, 251, 107, 234, 146, 82, 138, 247, 57, 7, 61, 123, 241, 229, 235, 199, 186, 39, 117, 45, 234, 95, 158, 102, 63, 70, 79, 183, 9, 203, 39, 207, 126, 54, 109, 31, 109, 10, 90, 139, 17, 47, 239, 15, 152, 5, 222, 255, 151, 248, 31, 59, 40, 249, 189, 139, 95, 132, 156, 244, 57, 83, 131, 57, 214, 145, 57, 65, 126, 95, 180, 38, 112, 156, 233, 132, 68, 187, 46, 245, 53, 130, 232, 62, 167, 41, 177, 28, 235, 29, 254, 28, 146, 209, 9, 234, 46, 73, 6, 224, 210, 77, 66, 58, 110, 36, 183, 97, 197, 187, 222, 171, 99, 81, 254, 65, 144, 67, 60, 153, 149, 98, 219, 192, 221, 52, 245, 209, 87, 39, 252, 41, 21, 68, 78, 110, 131, 249, 162};

.visible .entry wfkernelf(
	.param .u64 .ptr .align 1 wfkernelf_param_0,
	.param .u64 .ptr .align 1 wfkernelf_param_1,
	.param .u64 .ptr .align 1 wfkernelf_param_2,
	.param .f32 wfkernelf_param_3,
	.param .f32 wfkernelf_param_4,
	.param .f32 wfkernelf_param_5,
	.param .f32 wfkernelf_param_6,
	.param .f32 wfkernelf_param_7,
	.param .u32 wfkernelf_param_8,
	.param .u32 wfkernelf_param_9,
	.param .u32 wfkernelf_param_10
)
{
	.local .align 4 .b8 	__local_depot0[28];
	.reg .b64 	%SP;
	.reg .b64 	%SPL;
	.reg .pred 	%p<17>;
	.reg .b32 	%r<70>;
	.reg .b32 	%f<93>;
	.reg .b64 	%rd<31>;
	.reg .b64 	%fd<30>;

	mov.u64 	%SPL, __local_depot0;
	ld.param.u64 	%rd10, [wfkernelf_param_1];
	ld.param.u64 	%rd11, [wfkernelf_param_2];
	ld.param.f32 	%f21, [wfkernelf_param_3];
	ld.param.f32 	%f22, [wfkernelf_param_4];
	ld.param.f32 	%f23, [wfkernelf_param_6];
	ld.param.f32 	%f24, [wfkernelf_param_7];
	ld.param.u32 	%r19, [wfkernelf_param_8];
	ld.param.u32 	%r22, [wfkernelf_param_9];
	ld.param.u32 	%r21, [wfkernelf_param_10];
	add.u64 	%rd1, %SPL, 0;
	mov.u32 	%r23, %tid.x;
	mov.u32 	%r24, %ntid.x;
	mov.u32 	%r25, %ctaid.x;
	mad.lo.s32 	%r1, %r24, %r25, %r23;
	mov.u32 	%r26, %tid.y;
	mov.u32 	%r27, %ntid.y;
	mov.u32 	%r28, %ctaid.y;
	mad.lo.s32 	%r29, %r27, %r28, %r26;
	setp.ge.s32 	%p1, %r1, %r19;
	setp.ge.s32 	%p2, %r29, %r22;
	or.pred  	%p3, %p1, %p2;
	@%p3 bra 	$L__BB0_13;
	cvta.to.global.u64 	%rd13, %rd11;
	shr.u32 	%r30, %r19, 31;
	add.s32 	%r31, %r19, %r30;
	shr.s32 	%r32, %r31, 1;
	sub.s32 	%r33, %r1, %r32;
	cvt.rn.f32.s32 	%f26, %r33;
	fma.rn.f32 	%f27, %f23, %f26, %f21;
	shr.u32 	%r34, %r22, 1;
	sub.s32 	%r35, %r29, %r34;
	cvt.rn.f32.s32 	%f28, %r35;
	fma.rn.f32 	%f29, %f23, %f28, %f22;
	ld.global.nc.f32 	%f30, [%rd13];
	ld.global.nc.f32 	%f31, [%rd13+4];
	mul.f32 	%f32, %f29, %f31;
	fma.rn.f32 	%f33, %f27, %f30, %f32;
	add.f32 	%f34, %f33, 0f7FC00000;
	ld.global.nc.f32 	%f35, [%rd13+12];
	mul.f32 	%f36, %f35, %f34;
	ld.global.nc.f32 	%f37, [%rd13+16];
	fma.rn.f32 	%f38, %f29, %f37, %f36;
	add.f32 	%f39, %f38, 0f7FC00000;
	ld.global.nc.f32 	%f40, [%rd13+24];
	ld.global.nc.f32 	%f41, [%rd13+28];
	mul.f32 	%f42, %f41, %f39;
	fma.rn.f32 	%f43, %f40, %f34, %f42;
	add.f32 	%f44, %f43, 0f7FC00000;
	abs.f32 	%f45, %f34;
	cvt.f64.f32 	%fd1, %f45;
	abs.f32 	%f46, %f39;
	cvt.f64.f32 	%fd2, %f46;
	abs.f32 	%f47, %f44;
	cvt.f64.f32 	%fd3, %f47;
	add.f64 	%fd4, %fd1, %fd2;
	add.f64 	%fd5, %fd4, %fd3;
	min.f64 	%fd6, %fd1, %fd2;
	max.f64 	%fd7, %fd1, %fd2;
	min.f64 	%fd8, %fd7, %fd3;
	max.f64 	%fd9, %fd7, %fd3;
	{
	.reg .b32 %temp; 
	mov.b64 	{%temp, %r36}, %fd9;
	}
	and.b32  	%r37, %r36, -4194304;
	xor.b32  	%r38, %r37, 2144337920;
	mov.b32 	%r39, 0;
	mov.b64 	%fd10, {%r39, %r38};
	mul.f64 	%fd11, %fd8, %fd10;
	mul.f64 	%fd12, %fd6, %fd10;
	mul.f64 	%fd13, %fd9, %fd10;
	mul.f64 	%fd14, %fd11, %fd11;
	fma.rn.f64 	%fd15, %fd12, %fd12, %fd14;
	fma.rn.f64 	%fd16, %fd13, %fd13, %fd15;
	rsqrt.approx.ftz.f64 	%fd17, %fd16;
	mul.rn.f64 	%fd18, %fd17, %fd17;
	neg.f64 	%fd19, %fd18;
	fma.rn.f64 	%fd20, %fd16, %fd19, 0d3FF0000000000000;
	fma.rn.f64 	%fd21, %fd20, 0d3FD8000000000000, 0d3FE0000000000000;
	mul.rn.f64 	%fd22, %fd20, %fd17;
	fma.rn.f64 	%fd23, %fd21, %fd22, %fd17;
	mul.f64 	%fd24, %fd10, %fd23;
	setp.gt.f64 	%p4, %fd5, 0d0000000000000000;
	add.f64 	%fd25, %fd5, 0d7FF0000000000000;
	selp.f64 	%fd26, %fd24, %fd25, %p4;
	setp.eq.f64 	%p5, %fd9, 0d7FF0000000000000;
	selp.f64 	%fd27, 0d0000000000000000, %fd26, %p5;
	cvt.rn.f32.f64 	%f1, %fd27;
	fma.rn.f32 	%f48, %f44, %f1, 0fBF800000;
	mul.f32 	%f2, %f24, %f48;
	mul.f32 	%f49, %f24, %f1;
	mul.f32 	%f3, %f34, %f49;
	mul.f32 	%f4, %f39, %f49;
	setp.lt.s32 	%p6, %r21, 1;
	mov.f32 	%f91, 0f00000000;
	mov.f32 	%f92, %f91;
	@%p6 bra 	$L__BB0_12;
	mov.f32 	%f86, 0f00000000;
	mov.b32 	%r65, 0;
	mov.u64 	%rd16, __cudart_i2opi_f;
	mov.f32 	%f87, %f86;
	mov.f32 	%f92, %f86;
	mov.f32 	%f91, %f86;
$L__BB0_3:
	mov.f32 	%f8, %f91;
	mov.f32 	%f7, %f92;
	mul.wide.u32 	%rd15, %r65, 16;
	add.s64 	%rd14, %rd10, %rd15;
	// begin inline asm
	ld.global.nc.v4.f32 {%f51,%f52,%f53,%f54}, [%rd14];
	// end inline asm
	mul.f32 	%f55, %f4, %f52;
	fma.rn.f32 	%f56, %f3, %f51, %f55;
	fma.rn.f32 	%f57, %f2, %f53, %f56;
	sub.f32 	%f9, %f54, %f57;
	mul.f32 	%f58, %f9, 0f3F22F983;
	cvt.rni.s32.f32 	%r69, %f58;
	cvt.rn.f32.s32 	%f59, %r69;
	fma.rn.f32 	%f60, %f59, 0fBFC90FDA, %f9;
	fma.rn.f32 	%f61, %f59, 0fB3A22168, %f60;
	fma.rn.f32 	%f90, %f59, 0fA7C234C5, %f61;
	abs.f32 	%f11, %f9;
	setp.ltu.f32 	%p7, %f11, 0f47CE4780;
	@%p7 bra 	$L__BB0_11;
	setp.neu.f32 	%p8, %f11, 0f7F800000;
	@%p8 bra 	$L__BB0_6;
	mov.f32 	%f64, 0f00000000;
	mul.rn.f32 	%f90, %f9, %f64;
	mov.b32 	%r69, 0;
	bra.uni 	$L__BB0_11;
$L__BB0_6:
	mov.b32 	%r5, %f9;
	shl.b32 	%r42, %r5, 8;
	or.b32  	%r6, %r42, -2147483648;
	mov.b64 	%rd30, 0;
	mov.b32 	%r66, 0;
	mov.u64 	%rd28, %rd16;
	mov.u64 	%rd29, %rd1;
$L__BB0_7:
	.pragma "nounroll";
	ld.global.nc.u32 	%r43, [%rd28];
	mad.wide.u32 	%rd18, %r43, %r6, %rd30;
	shr.u64 	%rd30, %rd18, 32;
	st.local.u32 	[%rd29], %rd18;
	add.s32 	%r66, %r66, 1;
	add.s64 	%rd29, %rd29, 4;
	add.s64 	%rd28, %rd28, 4;
	setp.ne.s32 	%p9, %r66, 6;
	@%p9 bra 	$L__BB0_7;
	shr.u32 	%r44, %r5, 23;
	st.local.u32 	[%rd1+24], %rd30;
	and.b32  	%r9, %r44, 31;
	and.b32  	%r45, %r44, 224;
	add.s32 	%r46, %r45, -128;
	shr.u32 	%r47, %r46, 5;
	mul.wide.u32 	%rd19, %r47, 4;
	sub.s64 	%rd8, %rd1, %rd19;
	ld.local.u32 	%r67, [%rd8+24];
	ld.local.u32 	%r68, [%rd8+20];
	setp.eq.s32 	%p10, %r9, 0;
	@%p10 bra 	$L__BB0_10;
	shf.l.wrap.b32 	%r67, %r68, %r67, %r9;
	ld.local.u32 	%r48, [%rd8+16];
	shf.l.wrap.b32 	%r68, %r48, %r68, %r9;
$L__BB0_10:
	shr.u32 	%r49, %r67, 30;
	shf.l.wrap.b32 	%r50, %r68, %r67, 2;
	shl.b32 	%r51, %r68, 2;
	shr.u32 	%r52, %r50, 31;
	add.s32 	%r53, %r52, %r49;
	neg.s32 	%r54, %r53;
	setp.lt.s32 	%p11, %r5, 0;
	selp.b32 	%r69, %r54, %r53, %p11;
	xor.b32  	%r55, %r50, %r5;
	shr.s32 	%r56, %r50, 31;
	xor.b32  	%r57, %r56, %r50;
	xor.b32  	%r58, %r56, %r51;
	cvt.u64.u32 	%rd20, %r57;
	shl.b64 	%rd21, %rd20, 32;
	cvt.u64.u32 	%rd22, %r58;
	or.b64  	%rd23, %rd21, %rd22;
	cvt.rn.f64.s64 	%fd28, %rd23;
	mul.f64 	%fd29, %fd28, 0d3BF921FB54442D19;
	cvt.rn.f32.f64 	%f62, %fd29;
	neg.f32 	%f63, %f62;
	setp.lt.s32 	%p12, %r55, 0;
	selp.f32 	%f90, %f63, %f62, %p12;
$L__BB0_11:
	mul.f32 	%f65, %f90, %f90;
	fma.rn.f32 	%f66, %f65, 0f37CBAC00, 0fBAB607ED;
	fma.rn.f32 	%f67, %f66, %f65, 0f3D2AAABB;
	fma.rn.f32 	%f68, %f67, %f65, 0fBEFFFFFF;
	fma.rn.f32 	%f69, %f68, %f65, 0f3F800000;
	fma.rn.f32 	%f70, %f65, %f90, 0f00000000;
	fma.rn.f32 	%f71, %f65, 0fB94D4153, 0f3C0885E4;
	fma.rn.f32 	%f72, %f71, %f65, 0fBE2AAAA8;
	fma.rn.f32 	%f73, %f72, %f70, %f90;
	and.b32  	%r60, %r69, 1;
	setp.eq.b32 	%p13, %r60, 1;
	selp.f32 	%f74, %f69, %f73, %p13;
	selp.f32 	%f75, %f73, %f69, %p13;
	and.b32  	%r61, %r69, 2;
	setp.eq.s32 	%p14, %r61, 0;
	neg.f32 	%f76, %f74;
	selp.f32 	%f77, %f74, %f76, %p14;
	add.s32 	%r62, %r69, 1;
	and.b32  	%r63, %r62, 2;
	setp.eq.s32 	%p15, %r63, 0;
	neg.f32 	%f78, %f75;
	selp.f32 	%f79, %f75, %f78, %p15;
	mul.f32 	%f80, %f79, %f1;
	mul.f32 	%f81, %f77, %f1;
	sub.f32 	%f82, %f80, %f87;
	sub.f32 	%f83, %f81, %f86;
	add.f32 	%f91, %f8, %f82;
	add.f32 	%f92, %f7, %f83;
	sub.f32 	%f84, %f91, %f8;
	sub.f32 	%f87, %f84, %f82;
	sub.f32 	%f85, %f92, %f7;
	sub.f32 	%f86, %f85, %f83;
	add.s32 	%r65, %r65, 1;
	setp.ne.s32 	%p16, %r65, %r21;
	@%p16 bra 	$L__BB0_3;
$L__BB0_12:
	ld.param.u64 	%rd27, [wfkernelf_param_0];
	mad.lo.s32 	%r64, %r22, %r1, %r29;
	cvta.to.global.u64 	%rd24, %rd27;
	mul.wide.s32 	%rd25, %r64, 8;
	add.s64 	%rd26, %rd24, %rd25;
	st.global.v2.f32 	[%rd26], {%f91, %f92};
$L__BB0_13:
	ret;

}
	// .globl	wfkerneld
.visible .entry wfkerneld(
	.param .u64 .ptr .align 1 wfkerneld_param_0,
	.param .u64 .ptr .align 1 wfkerneld_param_1,
	.param .u64 .ptr .align 1 wfkerneld_param_2,
	.param .f32 wfkerneld_param_3,
	.param .f32 wfkerneld_param_4,
	.param .f32 wfkerneld_param_5,
	.param .f32 wfkerneld_param_6,
	.param .f32 wfkerneld_param_7,
	.param .u32 wfkerneld_param_8,
	.param .u32 wfkerneld_param_9,
	.param .u32 wfkerneld_param_10
)
{
	.reg .pred 	%p<23>;
	.reg .b32 	%r<88>;
	.reg .b32 	%f<33>;
	.reg .b64 	%rd<23>;
	.reg .b64 	%fd<218>;

	ld.param.u64 	%rd8, [wfkerneld_param_2];
	ld.param.f32 	%f1, [wfkerneld_param_3];
	ld.param.f32 	%f2, [wfkerneld_param_4];
	ld.param.f32 	%f3, [wfkerneld_param_6];
	ld.param.f32 	%f4, [wfkerneld_param_7];
	ld.param.u32 	%r15, [wfkerneld_param_8];
	ld.param.u32 	%r18, [wfkerneld_param_9];
	mov.u32 	%r19, %tid.x;
	mov.u32 	%r20, %ntid.x;
	mov.u32 	%r21, %ctaid.x;
	mad.lo.s32 	%r1, %r20, %r21, %r19;
	mov.u32 	%r22, %tid.y;
	mov.u32 	%r23, %ntid.y;
	mov.u32 	%r24, %ctaid.y;
	mad.lo.s32 	%r25, %r23, %r24, %r22;
	setp.ge.s32 	%p1, %r1, %r15;
	setp.ge.s32 	%p2, %r25, %r18;
	or.pred  	%p3, %p1, %p2;
	@%p3 bra 	$L__BB1_27;
	ld.param.u32 	%r79, [wfkerneld_param_10];
	cvta.to.global.u64 	%rd9, %rd8;
	shr.u32 	%r26, %r15, 31;
	add.s32 	%r27, %r15, %r26;
	shr.s32 	%r28, %r27, 1;
	sub.s32 	%r29, %r1, %r28;
	cvt.rn.f32.s32 	%f5, %r29;
	fma.rn.f32 	%f6, %f3, %f5, %f1;
	shr.u32 	%r30, %r18, 1;
	sub.s32 	%r31, %r25, %r30;
	cvt.rn.f32.s32 	%f7, %r31;
	fma.rn.f32 	%f8, %f3, %f7, %f2;
	ld.global.nc.f32 	%f9, [%rd9];
	ld.global.nc.f32 	%f10, [%rd9+4];
	mul.f32 	%f11, %f8, %f10;
	fma.rn.f32 	%f12, %f6, %f9, %f11;
	add.f32 	%f13, %f12, 0f7FC00000;
	ld.global.nc.f32 	%f14, [%rd9+12];
	mul.f32 	%f15, %f14, %f13;
	ld.global.nc.f32 	%f16, [%rd9+16];
	fma.rn.f32 	%f17, %f8, %f16, %f15;
	add.f32 	%f18, %f17, 0f7FC00000;
	ld.global.nc.f32 	%f19, [%rd9+24];
	ld.global.nc.f32 	%f20, [%rd9+28];
	mul.f32 	%f21, %f20, %f18;
	fma.rn.f32 	%f22, %f19, %f13, %f21;
	add.f32 	%f23, %f22, 0f7FC00000;
	abs.f32 	%f24, %f13;
	cvt.f64.f32 	%fd62, %f24;
	abs.f32 	%f25, %f18;
	cvt.f64.f32 	%fd63, %f25;
	abs.f32 	%f26, %f23;
	cvt.f64.f32 	%fd64, %f26;
	add.f64 	%fd65, %fd62, %fd63;
	add.f64 	%fd66, %fd65, %fd64;
	min.f64 	%fd67, %fd62, %fd63;
	max.f64 	%fd68, %fd62, %fd63;
	min.f64 	%fd69, %fd68, %fd64;
	max.f64 	%fd70, %fd68, %fd64;
	{
	.reg .b32 %temp; 
	mov.b64 	{%temp, %r32}, %fd70;
	}
	and.b32  	%r33, %r32, -4194304;
	xor.b32  	%r34, %r33, 2144337920;
	mov.b32 	%r35, 0;
	mov.b64 	%fd71, {%r35, %r34};
	mul.f64 	%fd72, %fd69, %fd71;
	mul.f64 	%fd73, %fd67, %fd71;
	mul.f64 	%fd74, %fd70, %fd71;
	mul.f64 	%fd75, %fd72, %fd72;
	fma.rn.f64 	%fd76, %fd73, %fd73, %fd75;
	fma.rn.f64 	%fd77, %fd74, %fd74, %fd76;
	rsqrt.approx.ftz.f64 	%fd78, %fd77;
	mul.rn.f64 	%fd79, %fd78, %fd78;
	neg.f64 	%fd80, %fd79;
	fma.rn.f64 	%fd81, %fd77, %fd80, 0d3FF0000000000000;
	fma.rn.f64 	%fd82, %fd81, 0d3FD8000000000000, 0d3FE0000000000000;
	mul.rn.f64 	%fd83, %fd81, %fd78;
	fma.rn.f64 	%fd84, %fd82, %fd83, %fd78;
	mul.f64 	%fd85, %fd71, %fd84;
	setp.gt.f64 	%p4, %fd66, 0d0000000000000000;
	add.f64 	%fd86, %fd66, 0d7FF0000000000000;
	selp.f64 	%fd87, %fd85, %fd86, %p4;
	setp.eq.f64 	%p5, %fd70, 0d7FF0000000000000;
	selp.f64 	%fd88, 0d0000000000000000, %fd87, %p5;
	cvt.rn.f32.f64 	%f27, %fd88;
	fma.rn.f32 	%f28, %f23, %f27, 0fBF800000;
	mul.f32 	%f29, %f4, %f28;
	cvt.f64.f32 	%fd1, %f29;
	mul.f32 	%f30, %f4, %f27;
	mul.f32 	%f31, %f13, %f30;
	cvt.f64.f32 	%fd2, %f31;
	mul.f32 	%f32, %f18, %f30;
	cvt.f64.f32 	%fd3, %f32;
	cvt.f64.f32 	%fd4, %f27;
	setp.lt.s32 	%p6, %r79, 1;
	mov.f64 	%fd216, 0d0000000000000000;
	mov.f64 	%fd217, %fd216;
	@%p6 bra 	$L__BB1_26;
	ld.param.u32 	%r80, [wfkerneld_param_10];
	setp.eq.s32 	%p7, %r80, 1;
	mov.f64 	%fd209, 0d0000000000000000;
	mov.b64 	%rd22, 0;
	mov.f64 	%fd210, %fd209;
	mov.f64 	%fd217, %fd209;
	mov.f64 	%fd216, %fd209;
	@%p7 bra 	$L__BB1_18;
	ld.param.u32 	%r81, [wfkerneld_param_10];
	ld.param.u64 	%rd19, [wfkerneld_param_1];
	and.b32  	%r36, %r81, 2147483646;
	neg.s32 	%r84, %r36;
	cvta.to.global.u64 	%rd11, %rd19;
	add.s64 	%rd21, %rd11, 32;
	mov.f64 	%fd209, 0d0000000000000000;
$L__BB1_4:
	ld.global.nc.v2.f64 	{%fd92, %fd93}, [%rd21+-32];
	ld.global.nc.v2.f64 	{%fd94, %fd95}, [%rd21+-16];
	mul.f64 	%fd96, %fd93, %fd3;
	fma.rn.f64 	%fd97, %fd92, %fd2, %fd96;
	fma.rn.f64 	%fd98, %fd94, %fd1, %fd97;
	sub.f64 	%fd9, %fd95, %fd98;
	abs.f64 	%fd10, %fd9;
	setp.neu.f64 	%p8, %fd10, 0d7FF0000000000000;
	@%p8 bra 	$L__BB1_6;
	mov.f64 	%fd104, 0d0000000000000000;
	mul.rn.f64 	%fd201, %fd9, %fd104;
	mov.b32 	%r85, 0;
	bra.uni 	$L__BB1_8;
$L__BB1_6:
	mul.f64 	%fd99, %fd9, 0d3FE45F306DC9C883;
	cvt.rni.s32.f64 	%r85, %fd99;
	cvt.rn.f64.s32 	%fd100, %r85;
	fma.rn.f64 	%fd101, %fd100, 0dBFF921FB54442D18, %fd9;
	fma.rn.f64 	%fd102, %fd100, 0dBC91A62633145C00, %fd101;
	fma.rn.f64 	%fd201, %fd100, 0dB97B839A252049C0, %fd102;
	setp.ltu.f64 	%p9, %fd10, 0d41E0000000000000;
	@%p9 bra 	$L__BB1_8;
	{ // callseq 0, 0
	.param .b64 param0;
	st.param.f64 	[param0], %fd9;
	.param .align 16 .b8 retval0[16];
	call.uni (retval0), 
	__internal_trig_reduction_slowpathd, 
	(
	param0
	);
	ld.param.f64 	%fd201, [retval0];
	ld.param.b32 	%r85, [retval0+8];
	} // callseq 0
$L__BB1_8:
	mul.rn.f64 	%fd105, %fd201, %fd201;
	fma.rn.f64 	%fd106, %fd105, 0dBDA8FF8320FD8164, 0d3E21EEA7C1EF8528;
	fma.rn.f64 	%fd107, %fd106, %fd105, 0dBE927E4F8E06E6D9;
	fma.rn.f64 	%fd108, %fd107, %fd105, 0d3EFA01A019DDBCE9;
	fma.rn.f64 	%fd109, %fd108, %fd105, 0dBF56C16C16C15D47;
	fma.rn.f64 	%fd110, %fd109, %fd105, 0d3FA5555555555551;
	fma.rn.f64 	%fd111, %fd110, %fd105, 0dBFE0000000000000;
	fma.rn.f64 	%fd112, %fd111, %fd105, 0d3FF0000000000000;
	fma.rn.f64 	%fd113, %fd105, 0d3DE5DB65F9785EBA, 0dBE5AE5F12CB0D246;
	fma.rn.f64 	%fd114, %fd113, %fd105, 0d3EC71DE369ACE392;
	fma.rn.f64 	%fd115, %fd114, %fd105, 0dBF2A01A019DB62A1;
	fma.rn.f64 	%fd116, %fd115, %fd105, 0d3F81111111110818;
	fma.rn.f64 	%fd117, %fd116, %fd105, 0dBFC5555555555554;
	fma.rn.f64 	%fd118, %fd117, %fd105, 0d0000000000000000;
	fma.rn.f64 	%fd119, %fd118, %fd201, %fd201;
	and.b32  	%r39, %r85, 1;
	setp.eq.b32 	%p10, %r39, 1;
	{
	.reg .b32 %temp; 
	mov.b64 	{%temp, %r40}, %fd119;
	}
	{
	.reg .b32 %temp; 
	mov.b64 	{%r41, %temp}, %fd119;
	}
	xor.b32  	%r42, %r40, -2147483648;
	mov.b64 	%fd120, {%r41, %r42};
	selp.f64 	%fd202, %fd112, %fd119, %p10;
	selp.f64 	%fd203, %fd120, %fd112, %p10;
	and.b32  	%r43, %r85, 2;
	setp.eq.s32 	%p11, %r43, 0;
	@%p11 bra 	$L__BB1_10;
	{
	.reg .b32 %temp; 
	mov.b64 	{%temp, %r44}, %fd202;
	}
	{
	.reg .b32 %temp; 
	mov.b64 	{%r45, %temp}, %fd202;
	}
	xor.b32  	%r46, %r44, -2147483648;
	mov.b64 	%fd202, {%r45, %r46};
	{
	.reg .b32 %temp; 
	mov.b64 	{%temp, %r47}, %fd203;
	}
	{
	.reg .b32 %temp; 
	mov.b64 	{%r48, %temp}, %fd203;
	}
	xor.b32  	%r49, %r47, -2147483648;
	mov.b64 	%fd203, {%r48, %r49};
$L__BB1_10:
	mul.f64 	%fd121, %fd203, %fd4;
	mul.f64 	%fd122, %fd202, %fd4;
	sub.f64 	%fd21, %fd121, %fd210;
	sub.f64 	%fd22, %fd122, %fd209;
	ld.global.nc.v2.f64 	{%fd123, %fd124}, [%rd21];
	ld.global.nc.v2.f64 	{%fd125, %fd126}, [%rd21+16];
	mul.f64 	%fd127, %fd124, %fd3;
	fma.rn.f64 	%fd128, %fd123, %fd2, %fd127;
	fma.rn.f64 	%fd129, %fd125, %fd1, %fd128;
	sub.f64 	%fd23, %fd126, %fd129;
	abs.f64 	%fd24, %fd23;
	setp.eq.f64 	%p12, %fd24, 0d7FF0000000000000;
	@%p12 bra 	$L__BB1_13;
	mul.f64 	%fd130, %fd23, 0d3FE45F306DC9C883;
	cvt.rni.s32.f64 	%r86, %fd130;
	cvt.rn.f64.s32 	%fd131, %r86;
	fma.rn.f64 	%fd132, %fd131, 0dBFF921FB54442D18, %fd23;
	fma.rn.f64 	%fd133, %fd131, 0dBC91A62633145C00, %fd132;
	fma.rn.f64 	%fd204, %fd131, 0dB97B839A252049C0, %fd133;
	setp.ltu.f64 	%p13, %fd24, 0d41E0000000000000;
	@%p13 bra 	$L__BB1_14;
	{ // callseq 1, 0
	.param .b64 param0;
	st.param.f64 	[param0], %fd23;
	.param .align 16 .b8 retval0[16];
	call.uni (retval0), 
	__internal_trig_reduction_slowpathd, 
	(
	param0
	);
	ld.param.f64 	%fd204, [retval0];
	ld.param.b32 	%r86, [retval0+8];
	} // callseq 1
	bra.uni 	$L__BB1_14;
$L__BB1_13:
	mov.f64 	%fd135, 0d0000000000000000;
	mul.rn.f64 	%fd204, %fd23, %fd135;
	mov.b32 	%r86, 0;
$L__BB1_14:
	mul.rn.f64 	%fd136, %fd204, %fd204;
	fma.rn.f64 	%fd137, %fd136, 0dBDA8FF8320FD8164, 0d3E21EEA7C1EF8528;
	fma.rn.f64 	%fd138, %fd137, %fd136, 0dBE927E4F8E06E6D9;
	fma.rn.f64 	%fd139, %fd138, %fd136, 0d3EFA01A019DDBCE9;
	fma.rn.f64 	%fd140, %fd139, %fd136, 0dBF56C16C16C15D47;
	fma.rn.f64 	%fd141, %fd140, %fd136, 0d3FA5555555555551;
	fma.rn.f64 	%fd142, %fd141, %fd136, 0dBFE0000000000000;
	fma.rn.f64 	%fd143, %fd142, %fd136, 0d3FF0000000000000;
	fma.rn.f64 	%fd144, %fd136, 0d3DE5DB65F9785EBA, 0dBE5AE5F12CB0D246;
	fma.rn.f64 	%fd145, %fd144, %fd136, 0d3EC71DE369ACE392;
	fma.rn.f64 	%fd146, %fd145, %fd136, 0dBF2A01A019DB62A1;
	fma.rn.f64 	%fd147, %fd146, %fd136, 0d3F81111111110818;
	fma.rn.f64 	%fd148, %fd147, %fd136, 0dBFC5555555555554;
	fma.rn.f64 	%fd149, %fd148, %fd136, 0d0000000000000000;
	fma.rn.f64 	%fd150, %fd149, %fd204, %fd204;
	and.b32  	%r52, %r86, 1;
	setp.eq.b32 	%p14, %r52, 1;
	{
	.reg .b32 %temp; 
	mov.b64 	{%temp, %r53}, %fd150;
	}
	{
	.reg .b32 %temp; 
	mov.b64 	{%r54, %temp}, %fd150;
	}
	xor.b32  	%r55, %r53, -2147483648;
	mov.b64 	%fd151, {%r54, %r55};
	selp.f64 	%fd205, %fd143, %fd150, %p14;
	selp.f64 	%fd206, %fd151, %fd143, %p14;
	and.b32  	%r56, %r86, 2;
	setp.eq.s32 	%p15, %r56, 0;
	@%p15 bra 	$L__BB1_16;
	{
	.reg .b32 %temp; 
	mov.b64 	{%temp, %r57}, %fd205;
	}
	{
	.reg .b32 %temp; 
	mov.b64 	{%r58, %temp}, %fd205;
	}
	xor.b32  	%r59, %r57, -2147483648;
	mov.b64 	%fd205, {%r58, %r59};
	{
	.reg .b32 %temp; 
	mov.b64 	{%temp, %r60}, %fd206;
	}
	{
	.reg .b32 %temp; 
	mov.b64 	{%r61, %temp}, %fd206;
	}
	xor.b32  	%r62, %r60, -2147483648;
	mov.b64 	%fd206, {%r61, %r62};
$L__BB1_16:
	add.f64 	%fd152, %fd216, %fd21;
	add.f64 	%fd153, %fd217, %fd22;
	mul.f64 	%fd154, %fd206, %fd4;
	mul.f64 	%fd155, %fd205, %fd4;
	sub.f64 	%fd156, %fd152, %fd216;
	sub.f64 	%fd157, %fd156, %fd21;
	sub.f64 	%fd158, %fd154, %fd157;
	sub.f64 	%fd159, %fd153, %fd217;
	sub.f64 	%fd160, %fd159, %fd22;
	sub.f64 	%fd161, %fd155, %fd160;
	add.f64 	%fd216, %fd152, %fd158;
	add.f64 	%fd217, %fd153, %fd161;
	sub.f64 	%fd162, %fd216, %fd152;
	sub.f64 	%fd210, %fd162, %fd158;
	sub.f64 	%fd163, %fd217, %fd153;
	sub.f64 	%fd209, %fd163, %fd161;
	add.s32 	%r84, %r84, 2;
	add.s64 	%rd21, %rd21, 64;
	setp.ne.s32 	%p16, %r84, 0;
	@%p16 bra 	$L__BB1_4;
	ld.param.u32 	%r82, [wfkerneld_param_10];
	and.b32  	%r63, %r82, 2147483646;
	cvt.u64.u32 	%rd22, %r63;
$L__BB1_18:
	ld.param.u32 	%r83, [wfkerneld_param_10];
	and.b32  	%r64, %r83, 1;
	setp.eq.b32 	%p17, %r64, 1;
	not.pred 	%p18, %p17;
	@%p18 bra 	$L__BB1_26;
	ld.param.u64 	%rd20, [wfkerneld_param_1];
	cvta.to.global.u64 	%rd12, %rd20;
	shl.b64 	%rd13, %rd22, 5;
	add.s64 	%rd14, %rd12, %rd13;
	ld.global.nc.v2.f64 	{%fd164, %fd165}, [%rd14];
	ld.global.nc.v2.f64 	{%fd166, %fd167}, [%rd14+16];
	mul.f64 	%fd168, %fd165, %fd3;
	fma.rn.f64 	%fd169, %fd164, %fd2, %fd168;
	fma.rn.f64 	%fd170, %fd166, %fd1, %fd169;
	sub.f64 	%fd45, %fd167, %fd170;
	abs.f64 	%fd46, %fd45;
	setp.eq.f64 	%p19, %fd46, 0d7FF0000000000000;
	@%p19 bra 	$L__BB1_22;
	mul.f64 	%fd171, %fd45, 0d3FE45F306DC9C883;
	cvt.rni.s32.f64 	%r87, %fd171;
	cvt.rn.f64.s32 	%fd172, %r87;
	fma.rn.f64 	%fd173, %fd172, 0dBFF921FB54442D18, %fd45;
	fma.rn.f64 	%fd174, %fd172, 0dBC91A62633145C00, %fd173;
	fma.rn.f64 	%fd213, %fd172, 0dB97B839A252049C0, %fd174;
	setp.ltu.f64 	%p20, %fd46, 0d41E0000000000000;
	@%p20 bra 	$L__BB1_23;
	{ // callseq 2, 0
	.param .b64 param0;
	st.param.f64 	[param0], %fd45;
	.param .align 16 .b8 retval0[16];
	call.uni (retval0), 
	__internal_trig_reduction_slowpathd, 
	(
	param0
	);
	ld.param.f64 	%fd213, [retval0];
	ld.param.b32 	%r87, [retval0+8];
	} // callseq 2
	bra.uni 	$L__BB1_23;
$L__BB1_22:
	mov.f64 	%fd176, 0d0000000000000000;
	mul.rn.f64 	%fd213, %fd45, %fd176;
	mov.b32 	%r87, 0;
$L__BB1_23:
	mul.rn.f64 	%fd177, %fd213, %fd213;
	fma.rn.f64 	%fd178, %fd177, 0dBDA8FF8320FD8164, 0d3E21EEA7C1EF8528;
	fma.rn.f64 	%fd179, %fd178, %fd177, 0dBE927E4F8E06E6D9;
	fma.rn.f64 	%fd180, %fd179, %fd177, 0d3EFA01A019DDBCE9;
	fma.rn.f64 	%fd181, %fd180, %fd177, 0dBF56C16C16C15D47;
	fma.rn.f64 	%fd182, %fd181, %fd177, 0d3FA5555555555551;
	fma.rn.f64 	%fd183, %fd182, %fd177, 0dBFE0000000000000;
	fma.rn.f64 	%fd184, %fd183, %fd177, 0d3FF0000000000000;
	fma.rn.f64 	%fd185, %fd177, 0d3DE5DB65F9785EBA, 0dBE5AE5F12CB0D246;
	fma.rn.f64 	%fd186, %fd185, %fd177, 0d3EC71DE369ACE392;
	fma.rn.f64 	%fd187, %fd186, %fd177, 0dBF2A01A019DB62A1;
	fma.rn.f64 	%fd188, %fd187, %fd177, 0d3F81111111110818;
	fma.rn.f64 	%fd189, %fd188, %fd177, 0dBFC5555555555554;
	fma.rn.f64 	%fd190, %fd189, %fd177, 0d0000000000000000;
	fma.rn.f64 	%fd191, %fd190, %fd213, %fd213;
	and.b32  	%r67, %r87, 1;
	setp.eq.b32 	%p21, %r67, 1;
	{
	.reg .b32 %temp; 
	mov.b64 	{%temp, %r68}, %fd191;
	}
	{
	.reg .b32 %temp; 
	mov.b64 	{%r69, %temp}, %fd191;
	}
	xor.b32  	%r70, %r68, -2147483648;
	mov.b64 	%fd192, {%r69, %r70};
	selp.f64 	%fd214, %fd184, %fd191, %p21;
	selp.f64 	%fd215, %fd192, %fd184, %p21;
	and.b32  	%r71, %r87, 2;
	setp.eq.s32 	%p22, %r71, 0;
	@%p22 bra 	$L__BB1_25;
	{
	.reg .b32 %temp; 
	mov.b64 	{%temp, %r72}, %fd214;
	}
	{
	.reg .b32 %temp; 
	mov.b64 	{%r73, %temp}, %fd214;
	}
	xor.b32  	%r74, %r72, -2147483648;
	mov.b64 	%fd214, {%r73, %r74};
	{
	.reg .b32 %temp; 
	mov.b64 	{%temp, %r75}, %fd215;
	}
	{
	.reg .b32 %temp; 
	mov.b64 	{%r76, %temp}, %fd215;
	}
	xor.b32  	%r77, %r75, -2147483648;
	mov.b64 	%fd215, {%r76, %r77};
$L__BB1_25:
	mul.f64 	%fd193, %fd215, %fd4;
	mul.f64 	%fd194, %fd214, %fd4;
	sub.f64 	%fd195, %fd193, %fd210;
	sub.f64 	%fd196, %fd194, %fd209;
	add.f64 	%fd216, %fd216, %fd195;
	add.f64 	%fd217, %fd217, %fd196;
$L__BB1_26:
	ld.param.u64 	%rd18, [wfkerneld_param_0];
	mad.lo.s32 	%r78, %r18, %r1, %r25;
	cvta.to.global.u64 	%rd15, %rd18;
	mul.wide.s32 	%rd16, %r78, 16;
	add.s64 	%rd17, %rd15, %rd16;
	st.global.v2.f64 	[%rd17], {%fd216, %fd217};
$L__BB1_27:
	ret;

}
.func  (.param .align 16 .b8 func_retval0[16]) __internal_trig_reduction_slowpathd(
	.param .b64 __internal_trig_reduction_slowpathd_param_0
)
{
	.local .align 8 .b8 	__local_depot2[40];
	.reg .b64 	%SP;
	.reg .b64 	%SPL;
	.reg .pred 	%p<10>;
	.reg .b32 	%r<47>;
	.reg .b64 	%rd<74>;
	.reg .b64 	%fd<5>;

	mov.u64 	%SPL, __local_depot2;
	ld.param.f64 	%fd4, [__internal_trig_reduction_slowpathd_param_0];
	add.u64 	%rd1, %SPL, 0;
	{
	.reg .b32 %temp; 
	mov.b64 	{%temp, %r1}, %fd4;
	}
	shr.u32 	%r2, %r1, 20;
	and.b32  	%r3, %r2, 2047;
	setp.eq.s32 	%p1, %r3, 2047;
	mov.b32 	%r46, 0;
	@%p1 bra 	$L__BB2_9;
	add.s32 	%r20, %r3, -1024;
	mov.b64 	%rd20, %fd4;
	shl.b64 	%rd2, %rd20, 11;
	shr.u32 	%r4, %r20, 6;
	sub.s32 	%r45, 15, %r4;
	sub.s32 	%r21, 19, %r4;
	setp.lt.u32 	%p2, %r20, 128;
	selp.b32 	%r6, 18, %r21, %p2;
	setp.ge.s32 	%p3, %r45, %r6;
	mov.b64 	%rd70, 0;
	@%p3 bra 	$L__BB2_4;
	add.s32 	%r23, %r6, %r4;
	neg.s32 	%r43, %r23;
	or.b64  	%rd3, %rd2, -9223372036854775808;
	mov.b64 	%rd70, 0;
	mov.b32 	%r42, 0;
	mov.u64 	%rd25, __cudart_i2opi_d;
	mov.u32 	%r44, %r45;
$L__BB2_3:
	.pragma "nounroll";
	mul.wide.s32 	%rd22, %r42, 8;
	add.s64 	%rd23, %rd1, %rd22;
	mul.wide.s32 	%rd24, %r44, 8;
	add.s64 	%rd26, %rd25, %rd24;
	ld.global.nc.u64 	%rd27, [%rd26];
	{
	.reg .u32 %r0, %r1, %r2, %r3, %alo, %ahi, %blo, %bhi, %clo, %chi;
	mov.b64 	{%alo,%ahi}, %rd27;
	mov.b64 	{%blo,%bhi}, %rd3;
	mov.b64 	{%clo,%chi}, %rd70;
	mad.lo.cc.u32 	%r0, %alo, %blo, %clo;
	madc.hi.cc.u32 	%r1, %alo, %blo, %chi;
	madc.hi.u32 	%r2, %alo, %bhi, 0;
	mad.lo.cc.u32 	%r1, %alo, %bhi, %r1;
	madc.hi.cc.u32 	%r2, %ahi, %blo, %r2;
	madc.hi.u32 	%r3, %ahi, %bhi, 0;
	mad.lo.cc.u32 	%r1, %ahi, %blo, %r1;
	madc.lo.cc.u32 	%r2, %ahi, %bhi, %r2;
	addc.u32 	%r3, %r3, 0;
	mov.b64 	%rd28, {%r0,%r1};
	mov.b64 	%rd70, {%r2,%r3};
	}
	st.local.u64 	[%rd23], %rd28;
	add.s32 	%r44, %r44, 1;
	add.s32 	%r43, %r43, 1;
	add.s32 	%r42, %r42, 1;
	setp.ne.s32 	%p4, %r43, -15;
	mov.u32 	%r45, %r6;
	@%p4 bra 	$L__BB2_3;
$L__BB2_4:
	cvt.s64.s32 	%rd29, %r45;
	cvt.u64.u32 	%rd30, %r4;
	add.s64 	%rd31, %rd30, %rd29;
	shl.b64 	%rd32, %rd31, 3;
	add.s64 	%rd33, %rd1, %rd32;
	st.local.u64 	[%rd33+-120], %rd70;
	and.b32  	%r15, %r2, 63;
	ld.local.u64 	%rd72, [%rd1+16];
	ld.local.u64 	%rd71, [%rd1+24];
	setp.eq.s32 	%p5, %r15, 0;
	@%p5 bra 	$L__BB2_6;
	shl.b64 	%rd34, %rd71, %r15;
	shr.u64 	%rd35, %rd72, 1;
	xor.b32  	%r24, %r15, 63;
	shr.u64 	%rd36, %rd35, %r24;
	or.b64  	%rd71, %rd34, %rd36;
	ld.local.u64 	%rd37, [%rd1+8];
	shl.b64 	%rd38, %rd72, %r15;
	shr.u64 	%rd39, %rd37, 1;
	shr.u64 	%rd40, %rd39, %r24;
	or.b64  	%rd72, %rd38, %rd40;
$L__BB2_6:
	and.b32  	%r25, %r1, -2147483648;
	shr.u64 	%rd41, %rd71, 62;
	cvt.u32.u64 	%r26, %rd41;
	mov.b64 	{%r27, %r28}, %rd71;
	mov.b64 	{%r29, %r30}, %rd72;
	shf.l.wrap.b32 	%r31, %r30, %r27, 2;
	shf.l.wrap.b32 	%r32, %r27, %r28, 2;
	mov.b64 	%rd42, {%r31, %r32};
	shl.b64 	%rd43, %rd72, 2;
	shr.u64 	%rd44, %rd42, 63;
	cvt.u32.u64 	%r33, %rd44;
	add.s32 	%r34, %r33, %r26;
	setp.eq.s32 	%p6, %r25, 0;
	neg.s32 	%r35, %r34;
	selp.b32 	%r46, %r34, %r35, %p6;
	setp.gt.s64 	%p7, %rd42, -1;
	mov.b64 	%rd45, 0;
	{
	.reg .u32 %r0, %r1, %r2, %r3, %a0, %a1, %a2, %a3, %b0, %b1, %b2, %b3;
	mov.b64 	{%a0,%a1}, %rd45;
	mov.b64 	{%a2,%a3}, %rd45;
	mov.b64 	{%b0,%b1}, %rd43;
	mov.b64 	{%b2,%b3}, %rd42;
	sub.cc.u32 	%r0, %a0, %b0;
	subc.cc.u32 	%r1, %a1, %b1;
	subc.cc.u32 	%r2, %a2, %b2;
	subc.u32 	%r3, %a3, %b3;
	mov.b64 	%rd46, {%r0,%r1};
	mov.b64 	%rd47, {%r2,%r3};
	}
	xor.b32  	%r36, %r25, -2147483648;
	selp.b64 	%rd73, %rd42, %rd47, %p7;
	selp.b64 	%rd14, %rd43, %rd46, %p7;
	selp.b32 	%r17, %r25, %r36, %p7;
	clz.b64 	%r37, %rd73;
	cvt.u64.u32 	%rd15, %r37;
	setp.eq.s32 	%p8, %r37, 0;
	@%p8 bra 	$L__BB2_8;
	cvt.u32.u64 	%r38, %rd15;
	and.b32  	%r39, %r38, 63;
	shl.b64 	%rd48, %rd73, %r39;
	shr.u64 	%rd49, %rd14, 1;
	not.b32 	%r40, %r38;
	and.b32  	%r41, %r40, 63;
	shr.u64 	%rd50, %rd49, %r41;
	or.b64  	%rd73, %rd48, %rd50;
$L__BB2_8:
	mov.b64 	%rd51, -3958705157555305931;
	{
	.reg .u32 %r0, %r1, %r2, %r3, %alo, %ahi, %blo, %bhi;
	mov.b64 	{%alo,%ahi}, %rd73;
	mov.b64 	{%blo,%bhi}, %rd51;
	mul.lo.u32 	%r0, %alo, %blo;
	mul.hi.u32 	%r1, %alo, %blo;
	mad.lo.cc.u32 	%r1, %alo, %bhi, %r1;
	madc.hi.u32 	%r2, %alo, %bhi, 0;
	mad.lo.cc.u32 	%r1, %ahi, %blo, %r1;
	madc.hi.cc.u32 	%r2, %ahi, %blo, %r2;
	madc.hi.u32 	%r3, %ahi, %bhi, 0;
	mad.lo.cc.u32 	%r2, %ahi, %bhi, %r2;
	addc.u32 	%r3, %r3, 0;
	mov.b64 	%rd52, {%r0,%r1};
	mov.b64 	%rd53, {%r2,%r3};
	}
	setp.gt.s64 	%p9, %rd53, 0;
	{
	.reg .u32 %r0, %r1, %r2, %r3, %a0, %a1, %a2, %a3, %b0, %b1, %b2, %b3;
	mov.b64 	{%a0,%a1}, %rd52;
	mov.b64 	{%a2,%a3}, %rd53;
	mov.b64 	{%b0,%b1}, %rd52;
	mov.b64 	{%b2,%b3}, %rd53;
	add.cc.u32 	%r0, %a0, %b0;
	addc.cc.u32 	%r1, %a1, %b1;
	addc.cc.u32 	%r2, %a2, %b2;
	addc.u32 	%r3, %a3, %b3;
	mov.b64 	%rd54, {%r0,%r1};
	mov.b64 	%rd55, {%r2,%r3};
	}
	selp.b64 	%rd56, %rd55, %rd53, %p9;
	selp.s64 	%rd57, -1, 0, %p9;
	sub.s64 	%rd58, %rd57, %rd15;
	cvt.u64.u32 	%rd59, %r17;
	shl.b64 	%rd60, %rd59, 32;
	add.s64 	%rd61, %rd56, 1;
	shr.u64 	%rd62, %rd61, 10;
	add.s64 	%rd63, %rd62, 1;
	shr.u64 	%rd64, %rd63, 1;
	shl.b64 	%rd65, %rd58, 52;
	add.s64 	%rd66, %rd65, %rd64;
	add.s64 	%rd67, %rd66, 4602678819172646912;
	or.b64  	%rd68, %rd67, %rd60;
	mov.b64 	%fd4, %rd68;
$L__BB2_9:
	st.param.f64 	[func_retval0], %fd4;
	st.param.b32 	[func_retval0+8], %r46;
	ret;

}


// ===== COMPILED SASS (sm_100) =====

	.target	sm_100

	.elftype	@"ET_EXEC"


//--------------------- .note.nv.tkinfo           --------------------------
	.section	.note.nv.tkinfo,"",@"SHT_NOTE"
	.sectionflags	@"SHF_NOTE_NV_TKINFO"
	.tkinfo
        /*0018*/ 	.word	0x00000002
        /*0030*/ 	.string	""
        /*0030*/ 	.string	"ptxas"
        /*0030*/ 	.string	"Cuda compilation tools, release 13.0, V13.0.88"
        /*0030*/ 	.string	"Build cuda_13.0.r13.0/compiler.36424714_0"
        /*0030*/ 	.string	"-arch sm_100 -m 64 "



//--------------------- .note.nv.cuinfo           --------------------------
	.section	.note.nv.cuinfo,"",@"SHT_NOTE"
	.sectionflags	@"SHF_NOTE_NV_CUINFO"
        /*0018*/ 	.short	0x0002
        /*001a*/ 	.short	0x0064
        /*001c*/ 	.short	0x0082
	.zero		2


//--------------------- .nv.info                  --------------------------
	.section	.nv.info,"",@"SHT_CUDA_INFO"
	.align	4


	//----- nvinfo : EIATTR_REGCOUNT
	.align		4
        /*0000*/ 	.byte	0x04, 0x2f
        /*0002*/ 	.short	(.L_3 - .L_2)
	.align		4
.L_2:
        /*0004*/ 	.word	index@(wfkernelf)
        /*0008*/ 	.word	0x0000001c


	//----- nvinfo : EIATTR_FRAME_SIZE
	.align		4
.L_3:
        /*000c*/ 	.byte	0x04, 0x11
        /*000e*/ 	.short	(.L_5 - .L_4)
	.align		4
.L_4:
        /*0010*/ 	.word	index@(wfkernelf)
        /*0014*/ 	.word	0x00000000


	//----- nvinfo : EIATTR_REGCOUNT
	.align		4
.L_5:
        /*0018*/ 	.byte	0x04, 0x2f
        /*001a*/ 	.short	(.L_7 - .L_6)
	.align		4
.L_6:
        /*001c*/ 	.word	index@(wfkerneld)
        /*0020*/ 	.word	0x0000002e


	//----- nvinfo : EIATTR_FRAME_SIZE
	.align		4
.L_7:
        /*0024*/ 	.byte	0x04, 0x11
        /*0026*/ 	.short	(.L_9 - .L_8)
	.align		4
.L_8:
        /*0028*/ 	.word	index@($wfkerneld$__internal_trig_reduction_slowpathd)
        /*002c*/ 	.word	0x00000028


	//----- nvinfo : EIATTR_FRAME_SIZE
	.align		4
.L_9:
        /*0030*/ 	.byte	0x04, 0x11
        /*0032*/ 	.short	(.L_11 - .L_10)
	.align		4
.L_10:
        /*0034*/ 	.word	index@(wfkerneld)
        /*0038*/ 	.word	0x00000028


	//----- nvinfo : EIATTR_MIN_STACK_SIZE
	.align		4
.L_11:
        /*003c*/ 	.byte	0x04, 0x12
        /*003e*/ 	.short	(.L_13 - .L_12)
	.align		4
.L_12:
        /*0040*/ 	.word	index@(wfkerneld)
        /*0044*/ 	.word	0x00000028


	//----- nvinfo : EIATTR_MIN_STACK_SIZE
	.align		4
.L_13:
        /*0048*/ 	.byte	0x04, 0x12
        /*004a*/ 	.short	(.L_15 - .L_14)
	.align		4
.L_14:
        /*004c*/ 	.word	index@(wfkernelf)
        /*0050*/ 	.word	0x00000000
.L_15:


//--------------------- .nv.compat                --------------------------
	.section	.nv.compat,"",@"SHT_CUDA_COMPAT_INFO"
	.align	4
        /*0000*/ 	.byte	0x02, 0x09, 0x00, 0x00, 0x02, 0x02, 0x01, 0x00, 0x02, 0x05, 0x05, 0x00, 0x03, 0x07, 0x01, 0x01
        /*0010*/ 	.byte	0x02, 0x03, 0x00, 0x00, 0x02, 0x06, 0x01, 0x00, 0x04, 0x0b, 0x08, 0x00, 0x01, 0x00, 0x00, 0x00
        /*0020*/ 	.byte	0x00, 0x00, 0x00, 0x00


//--------------------- .nv.info.wfkerneld        --------------------------
	.section	.nv.info.wfkerneld,"",@"SHT_CUDA_INFO"
	.sectionflags	@""
	.align	4


	//----- nvinfo : EIATTR_CUDA_API_VERSION
	.align		4
        /*0000*/ 	.byte	0x04, 0x37
        /*0002*/ 	.short	(.L_17 - .L_16)
.L_16:
        /*0004*/ 	.word	0x00000082


	//----- nvinfo : EIATTR_KPARAM_INFO
	.align		4
.L_17:
        /*0008*/ 	.byte	0x04, 0x17
        /*000a*/ 	.short	(.L_19 - .L_18)
.L_18:
        /*000c*/ 	.word	0x00000000
        /*0010*/ 	.short	0x000a
        /*0012*/ 	.short	0x0034
        /*0014*/ 	.byte	0x00, 0xf0, 0x11, 0x00


	//----- nvinfo : EIATTR_KPARAM_INFO
	.align		4
.L_19:
        /*0018*/ 	.byte	0x04, 0x17
        /*001a*/ 	.short	(.L_21 - .L_20)
.L_20:
        /*001c*/ 	.word	0x00000000
        /*0020*/ 	.short	0x0009
        /*0022*/ 	.short	0x0030
        /*0024*/ 	.byte	0x00, 0xf0, 0x11, 0x00


	//----- nvinfo : EIATTR_KPARAM_INFO
	.align		4
.L_21:
        /*0028*/ 	.byte	0x04, 0x17
        /*002a*/ 	.short	(.L_23 - .L_22)
.L_22:
        /*002c*/ 	.word	0x00000000
        /*0030*/ 	.short	0x0008
        /*0032*/ 	.short	0x002c
        /*0034*/ 	.byte	0x00, 0xf0, 0x11, 0x00


	//----- nvinfo : EIATTR_KPARAM_INFO
	.align		4
.L_23:
        /*0038*/ 	.byte	0x04, 0x17
        /*003a*/ 	.short	(.L_25 - .L_24)
.L_24:
        /*003c*/ 	.word	0x00000000
        /*0040*/ 	.short	0x0007
        /*0042*/ 	.short	0x0028
        /*0044*/ 	.byte	0x00, 0xf0, 0x11, 0x00


	//----- nvinfo : EIATTR_KPARAM_INFO
	.align		4
.L_25:
        /*0048*/ 	.byte	0x04, 0x17
        /*004a*/ 	.short	(.L_27 - .L_26)
.L_26:
        /*004c*/ 	.word	0x00000000
        /*0050*/ 	.short	0x0006
        /*0052*/ 	.short	0x0024
        /*0054*/ 	.byte	0x00, 0xf0, 0x11, 0x00


	//----- nvinfo : EIATTR_KPARAM_INFO
	.align		4
.L_27:
        /*0058*/ 	.byte	0x04, 0x17
        /*005a*/ 	.short	(.L_29 - .L_28)
.L_28:
        /*005c*/ 	.word	0x00000000
        /*0060*/ 	.short	0x0005
        /*0062*/ 	.short	0x0020
        /*0064*/ 	.byte	0x00, 0xf0, 0x11, 0x00


	//----- nvinfo : EIATTR_KPARAM_INFO
	.align		4
.L_29:
        /*0068*/ 	.byte	0x04, 0x17
        /*006a*/ 	.short	(.L_31 - .L_30)
.L_30:
        /*006c*/ 	.word	0x00000000
        /*0070*/ 	.short	0x0004
        /*0072*/ 	.short	0x001c
        /*0074*/ 	.byte	0x00, 0xf0, 0x11, 0x00


	//----- nvinfo : EIATTR_KPARAM_INFO
	.align		4
.L_31:
        /*0078*/ 	.byte	0x04, 0x17
        /*007a*/ 	.short	(.L_33 - .L_32)
.L_32:
        /*007c*/ 	.word	0x00000000
        /*0080*/ 	.short	0x0003
        /*0082*/ 	.short	0x0018
        /*0084*/ 	.byte	0x00, 0xf0, 0x11, 0x00


	//----- nvinfo : EIATTR_KPARAM_INFO
	.align		4
.L_33:
        /*0088*/ 	.byte	0x04, 0x17
        /*008a*/ 	.short	(.L_35 - .L_34)
.L_34:
        /*008c*/ 	.word	0x00000000
        /*0090*/ 	.short	0x0002
        /*0092*/ 	.short	0x0010
        /*0094*/ 	.byte	0x00, 0xf5, 0x21, 0x00


	//----- nvinfo : EIATTR_KPARAM_INFO
	.align		4
.L_35:
        /*0098*/ 	.byte	0x04, 0x17
        /*009a*/ 	.short	(.L_37 - .L_36)
.L_36:
        /*009c*/ 	.word	0x00000000
        /*00a0*/ 	.short	0x0001
        /*00a2*/ 	.short	0x0008
        /*00a4*/ 	.byte	0x00, 0xf5, 0x21, 0x00


	//----- nvinfo : EIATTR_KPARAM_INFO
	.align		4
.L_37:
        /*00a8*/ 	.byte	0x04, 0x17
        /*00aa*/ 	.short	(.L_39 - .L_38)
.L_38:
        /*00ac*/ 	.word	0x00000000
        /*00b0*/ 	.short	0x0000
        /*00b2*/ 	.short	0x0000
        /*00b4*/ 	.byte	0x00, 0xf5, 0x21, 0x00


	//----- nvinfo : EIATTR_SPARSE_MMA_MASK
	.align		4
.L_39:
        /*00b8*/ 	.byte	0x03, 0x50
        /*00ba*/ 	.short	0x0000


	//----- nvinfo : EIATTR_MAXREG_COUNT
	.align		4
        /*00bc*/ 	.byte	0x03, 0x1b
        /*00be*/ 	.short	0x00ff


	//----- nvinfo : EIATTR_MERCURY_ISA_VERSION
	.align		4
        /*00c0*/ 	.byte	0x03, 0x5f
        /*00c2*/ 	.short	0x0101


	//----- nvinfo : EIATTR_VRC_CTA_INIT_COUNT
	.align		4
        /*00c4*/ 	.byte	0x02, 0x4a
	.zero		1
	.zero		1


	//----- nvinfo : EIATTR_EXIT_INSTR_OFFSETS
	.align		4
        /*00c8*/ 	.byte	0x04, 0x1c
        /*00ca*/ 	.short	(.L_41 - .L_40)


	//   ....[0]....
.L_40:
        /*00cc*/ 	.word	0x000000e0


	//   ....[1]....
        /*00d0*/ 	.word	0x00001b60


	//----- nvinfo : EIATTR_CRS_STACK_SIZE
	.align		4
.L_41:
        /*00d4*/ 	.byte	0x04, 0x1e
        /*00d6*/ 	.short	(.L_43 - .L_42)
.L_42:
        /*00d8*/ 	.word	0x00000000


	//----- nvinfo : EIATTR_CBANK_PARAM_SIZE
	.align		4
.L_43:
        /*00dc*/ 	.byte	0x03, 0x19
        /*00de*/ 	.short	0x0038


	//----- nvinfo : EIATTR_PARAM_CBANK
	.align		4
        /*00e0*/ 	.byte	0x04, 0x0a
        /*00e2*/ 	.short	(.L_45 - .L_44)
	.align		4
.L_44:
        /*00e4*/ 	.word	index@(.nv.constant0.wfkerneld)
        /*00e8*/ 	.short	0x0380
        /*00ea*/ 	.short	0x0038


	//----- nvinfo : EIATTR_SW_WAR
	.align		4
.L_45:
        /*00ec*/ 	.byte	0x04, 0x36
        /*00ee*/ 	.short	(.L_47 - .L_46)
.L_46:
        /*00f0*/ 	.word	0x00000008
.L_47:


//--------------------- .nv.info.wfkernelf        --------------------------
	.section	.nv.info.wfkernelf,"",@"SHT_CUDA_INFO"
	.sectionflags	@""
	.align	4


	//----- nvinfo : EIATTR_CUDA_API_VERSION
	.align		4
        /*0000*/ 	.byte	0x04, 0x37
        /*0002*/ 	.short	(.L_49 - .L_48)
.L_48:
        /*0004*/ 	.word	0x00000082


	//----- nvinfo : EIATTR_KPARAM_INFO
	.align		4
.L_49:
        /*0008*/ 	.byte	0x04, 0x17
        /*000a*/ 	.short	(.L_51 - .L_50)
.L_50:
        /*000c*/ 	.word	0x00000000
        /*0010*/ 	.short	0x000a
        /*0012*/ 	.short	0x0034
        /*0014*/ 	.byte	0x00, 0xf0, 0x11, 0x00


	//----- nvinfo : EIATTR_KPARAM_INFO
	.align		4
.L_51:
        /*0018*/ 	.byte	0x04, 0x17
        /*001a*/ 	.short	(.L_53 - .L_52)
.L_52:
        /*001c*/ 	.word	0x00000000
        /*0020*/ 	.short	0x0009
        /*0022*/ 	.short	0x0030
        /*0024*/ 	.byte	0x00, 0xf0, 0x11, 0x00


	//----- nvinfo : EIATTR_KPARAM_INFO
	.align		4
.L_53:
        /*0028*/ 	.byte	0x04, 0x17
        /*002a*/ 	.short	(.L_55 - .L_54)
.L_54:
        /*002c*/ 	.word	0x00000000
        /*0030*/ 	.short	0x0008
        /*0032*/ 	.short	0x002c
        /*0034*/ 	.byte	0x00, 0xf0, 0x11, 0x00


	//----- nvinfo : EIATTR_KPARAM_INFO
	.align		4
.L_55:
        /*0038*/ 	.byte	0x04, 0x17
        /*003a*/ 	.short	(.L_57 - .L_56)
.L_56:
        /*003c*/ 	.word	0x00000000
        /*0040*/ 	.short	0x0007
        /*0042*/ 	.short	0x0028
        /*0044*/ 	.byte	0x00, 0xf0, 0x11, 0x00


	//----- nvinfo : EIATTR_KPARAM_INFO
	.align		4
.L_57:
        /*0048*/ 	.byte	0x04, 0x17
        /*004a*/ 	.short	(.L_59 - .L_58)
.L_58:
        /*004c*/ 	.word	0x00000000
        /*0050*/ 	.short	0x0006
        /*0052*/ 	.short	0x0024
        /*0054*/ 	.byte	0x00, 0xf0, 0x11, 0x00


	//----- nvinfo : EIATTR_KPARAM_INFO
	.align		4
.L_59:
        /*0058*/ 	.byte	0x04, 0x17
        /*005a*/ 	.short	(.L_61 - .L_60)
.L_60:
        /*005c*/ 	.word	0x00000000
        /*0060*/ 	.short	0x0005
        /*0062*/ 	.short	0x0020
        /*0064*/ 	.byte	0x00, 0xf0, 0x11, 0x00


	//----- nvinfo : EIATTR_KPARAM_INFO
	.align		4
.L_61:
        /*0068*/ 	.byte	0x04, 0x17
        /*006a*/ 	.short	(.L_63 - .L_62)
.L_62:
        /*006c*/ 	.word	0x00000000
        /*0070*/ 	.short	0x0004
        /*0072*/ 	.short	0x001c
        /*0074*/ 	.byte	0x00, 0xf0, 0x11, 0x00


	//----- nvinfo : EIATTR_KPARAM_INFO
	.align		4
.L_63:
        /*0078*/ 	.byte	0x04, 0x17
        /*007a*/ 	.short	(.L_65 - .L_64)
.L_64:
        /*007c*/ 	.word	0x00000000
        /*0080*/ 	.short	0x0003
        /*0082*/ 	.short	0x0018
        /*0084*/ 	.byte	0x00, 0xf0, 0x11, 0x00


	//----- nvinfo : EIATTR_KPARAM_INFO
	.align		4
.L_65:
        /*0088*/ 	.byte	0x04, 0x17
        /*008a*/ 	.short	(.L_67 - .L_66)
.L_66:
        /*008c*/ 	.word	0x00000000
        /*0090*/ 	.short	0x0002
        /*0092*/ 	.short	0x0010
        /*0094*/ 	.byte	0x00, 0xf5, 0x21, 0x00


	//----- nvinfo : EIATTR_KPARAM_INFO
	.align		4
.L_67:
        /*0098*/ 	.byte	0x04, 0x17
        /*009a*/ 	.short	(.L_69 - .L_68)
.L_68:
        /*009c*/ 	.word	0x00000000
        /*00a0*/ 	.short	0x0001
        /*00a2*/ 	.short	0x0008
        /*00a4*/ 	.byte	0x00, 0xf5, 0x21, 0x00


	//----- nvinfo : EIATTR_KPARAM_INFO
	.align		4
.L_69:
        /*00a8*/ 	.byte	0x04, 0x17
        /*00aa*/ 	.short	(.L_71 - .L_70)
.L_70:
        /*00ac*/ 	.word	0x00000000
        /*00b0*/ 	.short	0x0000
        /*00b2*/ 	.short	0x0000
        /*00b4*/ 	.byte	0x00, 0xf5, 0x21, 0x00


	//----- nvinfo : EIATTR_SPARSE_MMA_MASK
	.align		4
.L_71:
        /*00b8*/ 	.byte	0x03, 0x50
        /*00ba*/ 	.short	0x0000


	//----- nvinfo : EIATTR_MAXREG_COUNT
	.align		4
        /*00bc*/ 	.byte	0x03, 0x1b
        /*00be*/ 	.short	0x00ff


	//----- nvinfo : EIATTR_MERCURY_ISA_VERSION
	.align		4
        /*00c0*/ 	.byte	0x03, 0x5f
        /*00c2*/ 	.short	0x0101


	//----- nvinfo : EIATTR_VRC_CTA_INIT_COUNT
	.align		4
        /*00c4*/ 	.byte	0x02, 0x4a
	.zero		1
	.zero		1


	//----- nvinfo : EIATTR_EXIT_INSTR_OFFSETS
	.align		4
        /*00c8*/ 	.byte	0x04, 0x1c
        /*00ca*/ 	.short	(.L_73 - .L_72)


	//   ....[0]....
.L_72:
        /*00cc*/ 	.word	0x000000d0


	//   ....[1]....
        /*00d0*/ 	.word	0x00001100


	//----- nvinfo : EIATTR_CRS_STACK_SIZE
	.align		4
.L_73:
        /*00d4*/ 	.byte	0x04, 0x1e
        /*00d6*/ 	.short	(.L_75 - .L_74)
.L_74:
        /*00d8*/ 	.word	0x00000000


	//----- nvinfo : EIATTR_CBANK_PARAM_SIZE
	.align		4
.L_75:
        /*00dc*/ 	.byte	0x03, 0x19
        /*00de*/ 	.short	0x0038


	//----- nvinfo : EIATTR_PARAM_CBANK
	.align		4
        /*00e0*/ 	.byte	0x04, 0x0a
        /*00e2*/ 	.short	(.L_77 - .L_76)
	.align		4
.L_76:
        /*00e4*/ 	.word	index@(.nv.constant0.wfkernelf)
        /*00e8*/ 	.short	0x0380
        /*00ea*/ 	.short	0x0038


	//----- nvinfo : EIATTR_SW_WAR
	.align		4
.L_77:
        /*00ec*/ 	.byte	0x04, 0x36
        /*00ee*/ 	.short	(.L_79 - .L_78)
.L_78:
        /*00f0*/ 	.word	0x00000008
.L_79:


//--------------------- .nv.callgraph             --------------------------
	.section	.nv.callgraph,"",@"SHT_CUDA_CALLGRAPH"
	.align	4
	.sectionentsize	8
	.align		4
        /*0000*/ 	.word	0x00000000
	.align		4
        /*0004*/ 	.word	0xffffffff
	.align		4
        /*0008*/ 	.word	0x00000000
	.align		4
        /*000c*/ 	.word	0xfffffffe
	.align		4
        /*0010*/ 	.word	0x00000000
	.align		4
        /*0014*/ 	.word	0xfffffffd
	.align		4
        /*0018*/ 	.word	0x00000000
	.align		4
        /*001c*/ 	.word	0xfffffffc


//--------------------- .nv.constant4             --------------------------
	.section	.nv.constant4,"a",@progbits
	.align	8
	.align		8
.nv.constant4:
        /*0000*/ 	.dword	__cudart_i2opi_f
	.align		8
        /*0008*/ 	.dword	__cudart_i2opi_d


//--------------------- .text.wfkerneld           --------------------------
	.section	.text.wfkerneld,"ax",@progbits
	.align	128
        .global         wfkerneld
        .type           wfkerneld,@function
        .size           wfkerneld,(.L_x_28 - wfkerneld)
        .other          wfkerneld,@"STO_CUDA_ENTRY STV_DEFAULT"
wfkerneld:
.text.wfkerneld:
[----:B------:R-:W0:Y:S01]  /*0000*/  LDC R1, c[0x0][0x37c] ;  /* 0x0000df00ff017b82 */ /* 0x000e220000000800 */
[----:B------:R-:W1:Y:S01]  /*0010*/  S2R R15, SR_TID.Y ;  /* 0x00000000000f7919 */ /* 0x000e620000002200 */
[----:B------:R-:W2:Y:S01]  /*0020*/  LDCU UR6, c[0x0][0x360] ;  /* 0x00006c00ff0677ac */ /* 0x000ea20008000800 */
[----:B0-----:R-:W-:Y:S01]  /*0030*/  VIADD R1, R1, 0xffffffd8 ;  /* 0xffffffd801017836 */ /* 0x001fe20000000000 */
[----:B------:R-:W1:Y:S01]  /*0040*/  S2R R2, SR_CTAID.Y ;  /* 0x0000000000027919 */ /* 0x000e620000002600 */
[----:B------:R-:W1:Y:S01]  /*0050*/  LDCU UR7, c[0x0][0x364] ;  /* 0x00006c80ff0777ac */ /* 0x000e620008000800 */
[----:B------:R-:W2:Y:S01]  /*0060*/  S2R R0, SR_TID.X ;  /* 0x0000000000007919 */ /* 0x000ea20000002100 */
[----:B------:R-:W0:Y:S01]  /*0070*/  LDCU UR5, c[0x0][0x3b0] ;  /* 0x00007600ff0577ac */ /* 0x000e220008000800 */
[----:B------:R-:W2:Y:S01]  /*0080*/  S2R R3, SR_CTAID.X ;  /* 0x0000000000037919 */ /* 0x000ea20000002500 */
[----:B------:R-:W3:Y:S01]  /*0090*/  LDCU UR4, c[0x0][0x3ac] ;  /* 0x00007580ff0477ac */ /* 0x000ee20008000800 */
[----:B-1----:R-:W-:-:S05]  /*00a0*/  IMAD R15, R2, UR7, R15 ;  /* 0x00000007020f7c24 */ /* 0x002fca000f8e020f */
[----:B0-----:R-:W-:Y:S01]  /*00b0*/  ISETP.GE.AND P0, PT, R15, UR5, PT ;  /* 0x000000050f007c0c */ /* 0x001fe2000bf06270 */
[----:B--2---:R-:W-:-:S05]  /*00c0*/  IMAD R0, R3, UR6, R0 ;  /* 0x0000000603007c24 */ /* 0x004fca000f8e0200 */
[----:B---3--:R-:W-:-:S13]  /*00d0*/  ISETP.GE.OR P0, PT, R0, UR4, P0 ;  /* 0x0000000400007c0c */ /* 0x008fda0008706670 */
[----:B------:R-:W-:Y:S05]  /*00e0*/  @P0 EXIT ;  /* 0x000000000000094d */ /* 0x000fea0003800000 */
[----:B------:R-:W0:Y:S01]  /*00f0*/  LDC.64 R2, c[0x0][0x390] ;  /* 0x0000e400ff027b82 */ /* 0x000e220000000a00 */
[----:B------:R-:W0:Y:S01]  /*0100*/  LDCU.64 UR10, c[0x0][0x358] ;  /* 0x00006b00ff0a77ac */ /* 0x000e220008000a00 */
[----:B------:R-:W1:Y:S06]  /*0110*/  LDCU UR6, c[0x0][0x3a4] ;  /* 0x00007480ff0677ac */ /* 0x000e6c0008000800 */
[----:B------:R-:W1:Y:S01]  /*0120*/  LDC.64 R12, c[0x0][0x398] ;  /* 0x0000e600ff0c7b82 */ /* 0x000e620000000a00 */
[----:B------:R-:W-:Y:S02]  /*0130*/  ULEA.HI UR4, UR4, UR4, URZ, 0x1 ;  /* 0x0000000404047291 */ /* 0x000fe4000f8f08ff */
[----:B------:R-:W-:Y:S01]  /*0140*/  USHF.R.U32.HI UR5, URZ, 0x1, UR5 ;  /* 0x00000001ff057899 */ /* 0x000fe20008011605 */
[----:B------:R-:W-:Y:S01]  /*0150*/  IMAD.MOV.U32 R24, RZ, RZ, 0x0 ;  /* 0x00000000ff187424 */ /* 0x000fe200078e00ff */
[----:B------:R-:W2:Y:S01]  /*0160*/  LDCU UR8, c[0x0][0x3b4] ;  /* 0x00007680ff0877ac */ /* 0x000ea20008000800 */
[----:B0-----:R-:W3:Y:S04]  /*0170*/  LDG.E.CONSTANT R7, desc[UR10][R2.64+0x4] ;  /* 0x0000040a02077981 */ /* 0x001ee8000c1e9900 */
[----:B------:R-:W4:Y:S04]  /*0180*/  LDG.E.CONSTANT R8, desc[UR10][R2.64] ;  /* 0x0000000a02087981 */ /* 0x000f28000c1e9900 */
[----:B------:R-:W5:Y:S04]  /*0190*/  LDG.E.CONSTANT R9, desc[UR10][R2.64+0xc] ;  /* 0x00000c0a02097981 */ /* 0x000f68000c1e9900 */
[----:B------:R-:W5:Y:S04]  /*01a0*/  LDG.E.CONSTANT R11, desc[UR10][R2.64+0x10] ;  /* 0x0000100a020b7981 */ /* 0x000f68000c1e9900 */
[----:B------:R-:W5:Y:S04]  /*01b0*/  LDG.E.CONSTANT R21, desc[UR10][R2.64+0x1c] ;  /* 0x00001c0a02157981 */ /* 0x000f68000c1e9900 */
[----:B------:R3:W5:Y:S01]  /*01c0*/  LDG.E.CONSTANT R19, desc[UR10][R2.64+0x18] ;  /* 0x0000180a02137981 */ /* 0x000762000c1e9900 */
[----:B------:R-:W-:Y:S01]  /*01d0*/  USHF.R.S32.HI UR4, URZ, 0x1, UR4 ;  /* 0x00000001ff047899 */ /* 0x000fe20008011404 */
[----:B------:R-:W-:Y:S01]  /*01e0*/  VIADD R5, R15, -UR5 ;  /* 0x800000050f057c36 */ /* 0x000fe20008000000 */
[----:B--2---:R-:W-:Y:S01]  /*01f0*/  UISETP.GE.AND UP0, UPT, UR8, 0x1, UPT ;  /* 0x000000010800788c */ /* 0x004fe2000bf06270 */
[----:B------:R-:W-:-:S03]  /*0200*/  IMAD.MOV.U32 R25, RZ, RZ, 0x3fd80000 ;  /* 0x3fd80000ff197424 */ /* 0x000fc600078e00ff */
[----:B------:R-:W-:Y:S01]  /*0210*/  VIADD R4, R0, -UR4 ;  /* 0x8000000400047c36 */ /* 0x000fe20008000000 */
[----:B------:R-:W-:-:S04]  /*0220*/  I2FP.F32.S32 R6, R5 ;  /* 0x0000000500067245 */ /* 0x000fc80000201400 */
[----:B------:R-:W-:Y:S01]  /*0230*/  I2FP.F32.S32 R5, R4 ;  /* 0x0000000400057245 */ /* 0x000fe20000201400 */
[----:B-1----:R-:W-:Y:S01]  /*0240*/  FFMA R6, R6, UR6, R13 ;  /* 0x0000000606067c23 */ /* 0x002fe2000800000d */
[----:B------:R-:W0:Y:S03]  /*0250*/  LDCU UR4, c[0x0][0x3a8] ;  /* 0x00007500ff0477ac */ /* 0x000e260008000800 */
[----:B------:R-:W-:Y:S01]  /*0260*/  FFMA R5, R5, UR6, R12 ;  /* 0x0000000605057c23 */ /* 0x000fe2000800000c */
[----:B---3--:R-:W-:-:S04]  /*0270*/  FMUL R2, R6, R7 ;  /* 0x0000000706027220 */ /* 0x008fc80000400000 */
[----:B----4-:R-:W-:-:S04]  /*0280*/  FFMA R2, R5, R8, R2 ;  /* 0x0000000805027223 */ /* 0x010fc80000000002 */
[----:B------:R-:W-:-:S04]  /*0290*/  FADD R10, R2, +QNAN ;  /* 0x7fc00000020a7421 */ /* 0x000fc80000000000 */
[----:B-----5:R-:W-:Y:S01]  /*02a0*/  FMUL R9, R10, R9 ;  /* 0x000000090a097220 */ /* 0x020fe20000400000 */
[----:B------:R-:W1:Y:S03]  /*02b0*/  F2F.F64.F32 R12, |R10| ;  /* 0x4000000a000c7310 */ /* 0x000e660000201800 */
[----:B------:R-:W-:-:S04]  /*02c0*/  FFMA R8, R6, R11, R9 ;  /* 0x0000000b06087223 */ /* 0x000fc80000000009 */
[----:B------:R-:W-:-:S04]  /*02d0*/  FADD R8, R8, +QNAN ;  /* 0x7fc0000008087421 */ /* 0x000fc80000000000 */
[----:B------:R-:W2:Y:S01]  /*02e0*/  F2F.F64.F32 R16, |R8| ;  /* 0x4000000800107310 */ /* 0x000ea20000201800 */
[----:B------:R-:W-:Y:S01]  /*02f0*/  FMUL R21, R8, R21 ;  /* 0x0000001508157220 */ /* 0x000fe20000400000 */
[----:B-1----:R-:W-:-:S03]  /*0300*/  IMAD.MOV.U32 R2, RZ, RZ, R13 ;  /* 0x000000ffff027224 */ /* 0x002fc600078e000d */
[----:B------:R-:W-:-:S04]  /*0310*/  FFMA R9, R10, R19, R21 ;  /* 0x000000130a097223 */ /* 0x000fc80000000015 */
[----:B------:R-:W-:-:S04]  /*0320*/  FADD R9, R9, +QNAN ;  /* 0x7fc0000009097421 */ /* 0x000fc80000000000 */
[----:B------:R-:W1:Y:S01]  /*0330*/  F2F.F64.F32 R6, |R9| ;  /* 0x4000000900067310 */ /* 0x000e620000201800 */
[----:B--2---:R-:W-:Y:S01]  /*0340*/  DSETP.MAX.AND P0, P1, R12, R16, PT ;  /* 0x000000100c00722a */ /* 0x004fe2000390f000 */
[----:B------:R-:W-:Y:S02]  /*0350*/  IMAD.MOV.U32 R5, RZ, RZ, R17 ;  /* 0x000000ffff057224 */ /* 0x000fe400078e0011 */
[----:B------:R-:W-:-:S03]  /*0360*/  IMAD.MOV.U32 R3, RZ, RZ, R16 ;  /* 0x000000ffff037224 */ /* 0x000fc600078e0010 */
[----:B------:R-:W-:Y:S01]  /*0370*/  FSEL R11, R2, R5, P0 ;  /* 0x00000005020b7208 */ /* 0x000fe20000000000 */
[----:B------:R-:W-:-:S05]  /*0380*/  IMAD.MOV.U32 R2, RZ, RZ, R12 ;  /* 0x000000ffff027224 */ /* 0x000fca00078e000c */
[CC--:B------:R-:W-:Y:S02]  /*0390*/  SEL R4, R2.reuse, R3.reuse, P0 ;  /* 0x0000000302047207 */ /* 0x0c0fe40000000000 */
[----:B------:R-:W-:Y:S01]  /*03a0*/  @P1 LOP3.LUT R11, R5, 0x80000, RZ, 0xfc, !PT ;  /* 0x00080000050b1812 */ /* 0x000fe200078efcff */
[----:B------:R-:W-:Y:S02]  /*03b0*/  DSETP.MIN.AND P0, P1, R12, R16, PT ;  /* 0x000000100c00722a */ /* 0x000fe40003900000 */
[----:B------:R-:W-:Y:S02]  /*03c0*/  IMAD.MOV.U32 R20, RZ, RZ, R4 ;  /* 0x000000ffff147224 */ /* 0x000fe400078e0004 */
[----:B------:R-:W-:Y:S02]  /*03d0*/  IMAD.MOV.U32 R5, RZ, RZ, R11 ;  /* 0x000000ffff057224 */ /* 0x000fe400078e000b */
[----:B------:R-:W-:Y:S01]  /*03e0*/  SEL R18, R2, R3, P0 ;  /* 0x0000000302127207 */ /* 0x000fe20000000000 */
[----:B-1----:R-:W-:-:S02]  /*03f0*/  IMAD.MOV.U32 R2, RZ, RZ, R7 ;  /* 0x000000ffff027224 */ /* 0x002fc400078e0007 */
[--C-:B------:R-:W-:Y:S01]  /*0400*/  IMAD.MOV.U32 R11, RZ, RZ, R5.reuse ;  /* 0x000000ffff0b7224 */ /* 0x100fe200078e0005 */
[C-C-:B------:R-:W-:Y:S01]  /*0410*/  DSETP.MAX.AND P4, P5, R6.reuse, R4.reuse, PT ;  /* 0x000000040600722a */ /* 0x140fe20003d8f000 */
[----:B------:R-:W-:Y:S01]  /*0420*/  IMAD.MOV.U32 R3, RZ, RZ, R4 ;  /* 0x000000ffff037224 */ /* 0x000fe200078e0004 */
[----:B------:R-:W-:Y:S01]  /*0430*/  DSETP.MIN.AND P2, P3, R6, R4, PT ;  /* 0x000000040600722a */ /* 0x000fe20003b40000 */
[----:B------:R-:W-:Y:S02]  /*0440*/  IMAD.MOV.U32 R14, RZ, RZ, R5 ;  /* 0x000000ffff0e7224 */ /* 0x000fe400078e0005 */
[--C-:B------:R-:W-:Y:S01]  /*0450*/  IMAD.MOV.U32 R5, RZ, RZ, R6.reuse ;  /* 0x000000ffff057224 */ /* 0x100fe200078e0006 */
[----:B------:R-:W-:Y:S01]  /*0460*/  FSEL R19, R2, R11, P4 ;  /* 0x0000000b02137208 */ /* 0x000fe20002000000 */
[----:B------:R-:W-:-:S03]  /*0470*/  IMAD.MOV.U32 R2, RZ, RZ, R6 ;  /* 0x000000ffff027224 */ /* 0x000fc600078e0006 */
[----:B------:R-:W-:Y:S02]  /*0480*/  SEL R20, R5, R20, P2 ;  /* 0x0000001405147207 */ /* 0x000fe40001000000 */
[----:B------:R-:W-:Y:S01]  /*0490*/  SEL R2, R2, R3, P4 ;  /* 0x0000000302027207 */ /* 0x000fe20002000000 */
[----:B------:R-:W-:Y:S01]  /*04a0*/  IMAD.MOV.U32 R3, RZ, RZ, R7 ;  /* 0x000000ffff037224 */ /* 0x000fe200078e0007 */
[----:B------:R-:W-:Y:S01]  /*04b0*/  @P5 LOP3.LUT R19, R11, 0x80000, RZ, 0xfc, !PT ;  /* 0x000800000b135812 */ /* 0x000fe200078efcff */
[----:B------:R-:W-:-:S03]  /*04c0*/  IMAD.MOV.U32 R11, RZ, RZ, R17 ;  /* 0x000000ffff0b7224 */ /* 0x000fc600078e0011 */
[----:B------:R-:W-:Y:S01]  /*04d0*/  FSEL R21, R3, R14, P2 ;  /* 0x0000000e03157208 */ /* 0x000fe20001000000 */
[----:B------:R-:W-:Y:S01]  /*04e0*/  IMAD.MOV.U32 R3, RZ, RZ, R19 ;  /* 0x000000ffff037224 */ /* 0x000fe200078e0013 */
[----:B------:R-:W-:-:S04]  /*04f0*/  @P3 LOP3.LUT R21, R14, 0x80000, RZ, 0xfc, !PT ;  /* 0x000800000e153812 */ /* 0x000fc800078efcff */
[----:B------:R-:W-:-:S04]  /*0500*/  LOP3.LUT R4, R3, 0xffc00000, RZ, 0xc0, !PT ;  /* 0xffc0000003047812 */ /* 0x000fc800078ec0ff */
[----:B------:R-:W-:Y:S01]  /*0510*/  LOP3.LUT R5, R4, 0x7fd00000, RZ, 0x3c, !PT ;  /* 0x7fd0000004057812 */ /* 0x000fe200078e3cff */
[----:B------:R-:W-:Y:S01]  /*0520*/  IMAD.MOV.U32 R4, RZ, RZ, R13 ;  /* 0x000000ffff047224 */ /* 0x000fe200078e000d */
[----:B------:R-:W-:-:S04]  /*0530*/  DADD R12, R12, R16 ;  /* 0x000000000c0c7229 */ /* 0x000fc80000000010 */
[----:B------:R-:W-:Y:S01]  /*0540*/  FSEL R19, R4, R11, P0 ;  /* 0x0000000b04137208 */ /* 0x000fe20000000000 */
[----:B------:R-:W-:Y:S01]  /*0550*/  IMAD.MOV.U32 R4, RZ, RZ, RZ ;  /* 0x000000ffff047224 */ /* 0x000fe200078e00ff */
[----:B------:R-:W-:Y:S01]  /*0560*/  @P1 LOP3.LUT R19, R11, 0x80000, RZ, 0xfc, !PT ;  /* 0x000800000b131812 */ /* 0x000fe200078efcff */
[----:B------:R-:W-:Y:S02]  /*0570*/  DSETP.NEU.AND P1, PT, R2, +INF , PT ;  /* 0x7ff000000200742a */ /* 0x000fe40003f2d000 */
[----:B------:R-:W-:Y:S02]  /*0580*/  DADD R12, R6, R12 ;  /* 0x00000000060c7229 */ /* 0x000fe4000000000c */
[-C--:B------:R-:W-:Y:S02]  /*0590*/  DMUL R20, R20, R4.reuse ;  /* 0x0000000414147228 */ /* 0x080fe40000000000 */
[----:B------:R-:W-:-:S04]  /*05a0*/  DMUL R18, R18, R4 ;  /* 0x0000000412127228 */ /* 0x000fc80000000000 */
[----:B------:R-:W-:Y:S02]  /*05b0*/  DADD R6, R12, +INF ;  /* 0x7ff000000c067429 */ /* 0x000fe40000000000 */
[----:B------:R-:W-:Y:S02]  /*05c0*/  DMUL R22, R20, R20 ;  /* 0x0000001414167228 */ /* 0x000fe40000000000 */
[----:B------:R-:W-:Y:S02]  /*05d0*/  DMUL R20, R2, R4 ;  /* 0x0000000402147228 */ /* 0x000fe40000000000 */
[----:B------:R-:W-:-:S04]  /*05e0*/  DSETP.GT.AND P0, PT, R12, RZ, PT ;  /* 0x000000ff0c00722a */ /* 0x000fc80003f04000 */
[----:B------:R-:W-:Y:S01]  /*05f0*/  DFMA R22, R18, R18, R22 ;  /* 0x000000121216722b */ /* 0x000fe20000000016 */
[----:B------:R-:W-:-:S07]  /*0600*/  IMAD.MOV.U32 R18, RZ, RZ, RZ ;  /* 0x000000ffff127224 */ /* 0x000fce00078e00ff */
[----:B------:R-:W-:-:S06]  /*0610*/  DFMA R22, R20, R20, R22 ;  /* 0x000000141416722b */ /* 0x000fcc0000000016 */
[----:B------:R-:W1:Y:S02]  /*0620*/  MUFU.RSQ64H R19, R23 ;  /* 0x0000001700137308 */ /* 0x000e640000001c00 */
[----:B-1----:R-:W-:-:S08]  /*0630*/  DMUL R20, R18, R18 ;  /* 0x0000001212147228 */ /* 0x002fd00000000000 */
[----:B------:R-:W-:-:S08]  /*0640*/  DFMA R20, R22, -R20, 1 ;  /* 0x3ff000001614742b */ /* 0x000fd00000000814 */
[----:B------:R-:W-:Y:S02]  /*0650*/  DFMA R16, R20, R24, 0.5 ;  /* 0x3fe000001410742b */ /* 0x000fe40000000018 */
[----:B------:R-:W-:-:S08]  /*0660*/  DMUL R20, R18, R20 ;  /* 0x0000001412147228 */ /* 0x000fd00000000000 */
[----:B------:R-:W-:Y:S01]  /*0670*/  DFMA R16, R16, R20, R18 ;  /* 0x000000141010722b */ /* 0x000fe20000000012 */
[----:B------:R-:W-:-:S07]  /*0680*/  CS2R R18, SRZ ;  /* 0x0000000000127805 */ /* 0x000fce000001ff00 */
[----:B------:R-:W-:-:S10]  /*0690*/  DMUL R16, R4, R16 ;  /* 0x0000001004107228 */ /* 0x000fd40000000000 */
[----:B------:R-:W-:Y:S02]  /*06a0*/  FSEL R2, R16, R6, P0 ;  /* 0x0000000610027208 */ /* 0x000fe40000000000 */
[----:B------:R-:W-:Y:S02]  /*06b0*/  FSEL R6, R17, R7, P0 ;  /* 0x0000000711067208 */ /* 0x000fe40000000000 */
[----:B------:R-:W-:Y:S02]  /*06c0*/  CS2R R16, SRZ ;  /* 0x0000000000107805 */ /* 0x000fe4000001ff00 */
[----:B------:R-:W-:Y:S02]  /*06d0*/  FSEL R2, R2, RZ, P1 ;  /* 0x000000ff02027208 */ /* 0x000fe40000800000 */
[----:B------:R-:W-:-:S04]  /*06e0*/  FSEL R3, R6, RZ, P1 ;  /* 0x000000ff06037208 */ /* 0x000fc80000800000 */
[----:B------:R-:W0:Y:S02]  /*06f0*/  F2F.F32.F64 R14, R2 ;  /* 0x00000002000e7310 */ /* 0x000e240000301000 */
[----:B0-----:R-:W-:Y:S01]  /*0700*/  FMUL R5, R14, UR4 ;  /* 0x000000040e057c20 */ /* 0x001fe20008400000 */
[----:B------:R-:W-:-:S03]  /*0710*/  FFMA R9, R9, R14, -1 ;  /* 0xbf80000009097423 */ /* 0x000fc6000000000e */
[-C--:B------:R-:W-:Y:S01]  /*0720*/  FMUL R4, R10, R5.reuse ;  /* 0x000000050a047220 */ /* 0x080fe20000400000 */
[----:B------:R-:W-:Y:S01]  /*0730*/  FMUL R6, R8, R5 ;  /* 0x0000000508067220 */ /* 0x000fe20000400000 */
[----:B------:R-:W-:Y:S01]  /*0740*/  FMUL R20, R9, UR4 ;  /* 0x0000000409147c20 */ /* 0x000fe20008400000 */
[----:B------:R-:W-:Y:S06]  /*0750*/  BRA.U !UP0, `(.L_x_0) ;  /* 0x0000001108ec7547 */ /* 0x000fec000b800000 */
[----:B------:R0:W1:Y:S01]  /*0760*/  F2F.F64.F32 R2, R20 ;  /* 0x0000001400027310 */ /* 0x0000620000201800 */
[----:B------:R-:W-:Y:S01]  /*0770*/  UISETP.NE.AND UP0, UPT, UR8, 0x1, UPT ;  /* 0x000000010800788c */ /* 0x000fe2000bf05270 */
[----:B------:R-:W-:Y:S02]  /*0780*/  CS2R R10, SRZ ;  /* 0x00000000000a7805 */ /* 0x000fe4000001ff00 */
[----:B------:R-:W-:Y:S02]  /*0790*/  CS2R R12, SRZ ;  /* 0x00000000000c7805 */ /* 0x000fe4000001ff00 */
[----:B------:R-:W-:Y:S02]  /*07a0*/  CS2R R18, SRZ ;  /* 0x0000000000127805 */ /* 0x000fe4000001ff00 */
[----:B------:R-:W-:Y:S01]  /*07b0*/  CS2R R16, SRZ ;  /* 0x0000000000107805 */ /* 0x000fe2000001ff00 */
[----:B------:R-:W-:Y:S01]  /*07c0*/  UMOV UR4, URZ ;  /* 0x000000ff00047c82 */ /* 0x000fe20008000000 */
[----:B------:R-:W-:Y:S01]  /*07d0*/  UMOV UR5, URZ ;  /* 0x000000ff00057c82 */ /* 0x000fe20008000000 */
[----:B------:R-:W2:Y:S08]  /*07e0*/  F2F.F64.F32 R4, R4 ;  /* 0x0000000400047310 */ /* 0x000eb00000201800 */
[----:B------:R-:W3:Y:S08]  /*07f0*/  F2F.F64.F32 R6, R6 ;  /* 0x0000000600067310 */ /* 0x000ef00000201800 */
[----:B------:R0:W4:Y:S01]  /*0800*/  F2F.F64.F32 R8, R14 ;  /* 0x0000000e00087310 */ /* 0x0001220000201800 */
[----:B-12---:R-:W-:Y:S05]  /*0810*/  BRA.U !UP0, `(.L_x_1) ;  /* 0x0000000d08347547 */ /* 0x006fea000b800000 */
[----:B------:R-:W1:Y:S01]  /*0820*/  LDCU.64 UR6, c[0x0][0x388] ;  /* 0x00007100ff0677ac */ /* 0x000e620008000a00 */
[----:B------:R-:W-:Y:S01]  /*0830*/  CS2R R10, SRZ ;  /* 0x00000000000a7805 */ /* 0x000fe2000001ff00 */
[----:B------:R-:W-:-:S04]  /*0840*/  ULOP3.LUT UR4, UR8, 0x7ffffffe, URZ, 0xc0, !UPT ;  /* 0x7ffffffe08047892 */ /* 0x000fc8000f8ec0ff */
[----:B------:R-:W-:Y:S02]  /*0850*/  UIADD3 UR4, UPT, UPT, -UR4, URZ, URZ ;  /* 0x000000ff04047290 */ /* 0x000fe4000fffe1ff */
[----:B-1----:R-:W-:-:S04]  /*0860*/  UIADD3 UR5, UP0, UPT, UR6, 0x20, URZ ;  /* 0x0000002006057890 */ /* 0x002fc8000ff1e0ff */
[----:B------:R-:W-:Y:S02]  /*0870*/  UIADD3.X UR6, UPT, UPT, URZ, UR7, URZ, UP0, !UPT ;  /* 0x00000007ff067290 */ /* 0x000fe400087fe4ff */
[----:B------:R-:W-:-:S04]  /*0880*/  IMAD.U32 R28, RZ, RZ, UR5 ;  /* 0x00000005ff1c7e24 */ /* 0x000fc8000f8e00ff */
[----:B------:R-:W-:-:S07]  /*0890*/  IMAD.U32 R29, RZ, RZ, UR6 ;  /* 0x00000006ff1d7e24 */ /* 0x000fce000f8e00ff */
.L_x_8:
[----:B0-----:R-:W3:Y:S04]  /*08a0*/  LDG.E.128.CONSTANT R20, desc[UR10][R28.64+-0x20] ;  /* 0xffffe00a1c147981 */ /* 0x001ee8000c1e9d00 */
[----:B------:R-:W2:Y:S01]  /*08b0*/  LDG.E.128.CONSTANT R24, desc[UR10][R28.64+-0x10] ;  /* 0xfffff00a1c187981 */ /* 0x000ea2000c1e9d00 */
[----:B------:R-:W-:Y:S01]  /*08c0*/  BSSY.RECONVERGENT B0, `(.L_x_2) ;  /* 0x000001f000007945 */ /* 0x000fe20003800200 */
[----:B---3--:R-:W-:-:S08]  /*08d0*/  DMUL R22, R6, R22 ;  /* 0x0000001606167228 */ /* 0x008fd00000000000 */
[----:B------:R-:W-:-:S08]  /*08e0*/  DFMA R20, R4, R20, R22 ;  /* 0x000000140414722b */ /* 0x000fd00000000016 */
[----:B--2---:R-:W-:-:S08]  /*08f0*/  DFMA R20, R2, R24, R20 ;  /* 0x000000180214722b */ /* 0x004fd00000000014 */
[----:B------:R-:W-:-:S08]  /*0900*/  DADD R26, R26, -R20 ;  /* 0x000000001a1a7229 */ /* 0x000fd00000000814 */
[----:B------:R-:W-:-:S14]  /*0910*/  DSETP.NEU.AND P0, PT, |R26|, +INF , PT ;  /* 0x7ff000001a00742a */ /* 0x000fdc0003f0d200 */
[----:B------:R-:W-:Y:S01]  /*0920*/  @!P0 DMUL R32, RZ, R26 ;  /* 0x0000001aff208228 */ /* 0x000fe20000000000 */
[----:B------:R-:W-:Y:S01]  /*0930*/  @!P0 IMAD.MOV.U32 R14, RZ, RZ, RZ ;  /* 0x000000ffff0e8224 */ /* 0x000fe200078e00ff */
[----:B------:R-:W-:Y:S09]  /*0940*/  @!P0 BRA `(.L_x_3) ;  /* 0x0000000000588947 */ /* 0x000ff20003800000 */
[----:B------:R-:W-:Y:S01]  /*0950*/  UMOV UR6, 0x6dc9c883 ;  /* 0x6dc9c88300067882 */ /* 0x000fe20000000000 */
[----:B------:R-:W-:Y:S01]  /*0960*/  UMOV UR7, 0x3fe45f30 ;  /* 0x3fe45f3000077882 */ /* 0x000fe20000000000 */
[C---:B------:R-:W-:Y:S02]  /*0970*/  DSETP.GE.AND P0, PT, |R26|.reuse, 2.14748364800000000000e+09, PT ;  /* 0x41e000001a00742a */ /* 0x040fe40003f06200 */
[----:B------:R-:W-:Y:S01]  /*0980*/  DMUL R20, R26, UR6 ;  /* 0x000000061a147c28 */ /* 0x000fe20008000000 */
[----:B------:R-:W-:Y:S01]  /*0990*/  UMOV UR6, 0x54442d18 ;  /* 0x54442d1800067882 */ /* 0x000fe20000000000 */
[----:B------:R-:W-:-:S04]  /*09a0*/  UMOV UR7, 0x3ff921fb ;  /* 0x3ff921fb00077882 */ /* 0x000fc80000000000 */
[----:B------:R-:W0:Y:S08]  /*09b0*/  F2I.F64 R14, R20 ;  /* 0x00000014000e7311 */ /* 0x000e300000301100 */
[----:B0-----:R-:W0:Y:S02]  /*09c0*/  I2F.F64 R32, R14 ;  /* 0x0000000e00207312 */ /* 0x001e240000201c00 */
[----:B0-----:R-:W-:Y:S01]  /*09d0*/  DFMA R22, R32, -UR6, R26 ;  /* 0x8000000620167c2b */ /* 0x001fe2000800001a */
[----:B------:R-:W-:Y:S01]  /*09e0*/  UMOV UR6, 0x33145c00 ;  /* 0x33145c0000067882 */ /* 0x000fe20000000000 */
[----:B------:R-:W-:-:S06]  /*09f0*/  UMOV UR7, 0x3c91a626 ;  /* 0x3c91a62600077882 */ /* 0x000fcc0000000000 */
[----:B------:R-:W-:Y:S01]  /*0a00*/  DFMA R22, R32, -UR6, R22 ;  /* 0x8000000620167c2b */ /* 0x000fe20008000016 */
[----:B------:R-:W-:Y:S01]  /*0a10*/  UMOV UR6, 0x252049c0 ;  /* 0x252049c000067882 */ /* 0x000fe20000000000 */
[----:B------:R-:W-:-:S06]  /*0a20*/  UMOV UR7, 0x397b839a ;  /* 0x397b839a00077882 */ /* 0x000fcc0000000000 */
[----:B------:R-:W-:Y:S01]  /*0a30*/  DFMA R32, R32, -UR6, R22 ;  /* 0x8000000620207c2b */ /* 0x000fe20008000016 */
[----:B------:R-:W-:Y:S10]  /*0a40*/  @!P0 BRA `(.L_x_3) ;  /* 0x0000000000188947 */ /* 0x000ff40003800000 */
[----:B------:R-:W-:Y:S01]  /*0a50*/  IMAD.MOV.U32 R21, RZ, RZ, R27 ;  /* 0x000000ffff157224 */ /* 0x000fe200078e001b */
[----:B------:R-:W-:-:S07]  /*0a60*/  MOV R14, 0xa80 ;  /* 0x00000a80000e7802 */ /* 0x000fce0000000f00 */
[----:B----4-:R-:W-:Y:S05]  /*0a70*/  CALL.REL.NOINC `($wfkerneld$__internal_trig_reduction_slowpathd) ;  /* 0x00000010003c7944 */ /* 0x010fea0003c00000 */
[----:B------:R-:W-:Y:S02]  /*0a80*/  IMAD.MOV.U32 R14, RZ, RZ, R22 ;  /* 0x000000ffff0e7224 */ /* 0x000fe400078e0016 */
[----:B------:R-:W-:Y:S02]  /*0a90*/  IMAD.MOV.U32 R32, RZ, RZ, R30 ;  /* 0x000000ffff207224 */ /* 0x000fe400078e001e */
[----:B------:R-:W-:-:S07]  /*0aa0*/  IMAD.MOV.U32 R33, RZ, RZ, R31 ;  /* 0x000000ffff217224 */ /* 0x000fce00078e001f */
.L_x_3:
[----:B------:R-:W-:Y:S05]  /*0ab0*/  BSYNC.RECONVERGENT B0 ;  /* 0x0000000000007941 */ /* 0x000fea0003800200 */
.L_x_2:
[----:B------:R-:W2:Y:S04]  /*0ac0*/  LDG.E.128.CONSTANT R20, desc[UR10][R28.64] ;  /* 0x0000000a1c147981 */ /* 0x000ea8000c1e9d00 */
[----:B------:R-:W3:Y:S01]  /*0ad0*/  LDG.E.128.CONSTANT R24, desc[UR10][R28.64+0x10] ;  /* 0x0000100a1c187981 */ /* 0x000ee2000c1e9d00 */
[----:B------:R-:W-:Y:S01]  /*0ae0*/  DMUL R30, R32, R32 ;  /* 0x00000020201e7228 */ /* 0x000fe20000000000 */
[----:B------:R-:W-:Y:S01]  /*0af0*/  IMAD.MOV.U32 R36, RZ, RZ, 0x2cb0d246 ;  /* 0x2cb0d246ff247424 */ /* 0x000fe200078e00ff */
[----:B------:R-:W-:Y:S01]  /*0b00*/  UMOV UR6, 0xf9785eba ;  /* 0xf9785eba00067882 */ /* 0x000fe20000000000 */
[----:B------:R-:W-:Y:S01]  /*0b10*/  IMAD.MOV.U32 R37, RZ, RZ, 0x3e5ae5f1 ;  /* 0x3e5ae5f1ff257424 */ /* 0x000fe200078e00ff */
[----:B------:R-:W-:Y:S01]  /*0b20*/  UMOV UR7, 0x3de5db65 ;  /* 0x3de5db6500077882 */ /* 0x000fe20000000000 */
[----:B------:R-:W-:Y:S01]  /*0b30*/  IMAD.MOV.U32 R34, RZ, RZ, -0x3e107ad8 ;  /* 0xc1ef8528ff227424 */ /* 0x000fe200078e00ff */
[----:B------:R-:W-:Y:S01]  /*0b40*/  LOP3.LUT P1, RZ, R14, 0x2, RZ, 0xc0, !PT ;  /* 0x000000020eff7812 */ /* 0x000fe2000782c0ff */
[----:B------:R-:W-:Y:S01]  /*0b50*/  IMAD.MOV.U32 R35, RZ, RZ, 0x3e21eea7 ;  /* 0x3e21eea7ff237424 */ /* 0x000fe200078e00ff */
[----:B------:R-:W-:Y:S01]  /*0b60*/  BSSY.RECONVERGENT B0, `(.L_x_4) ;  /* 0x000004f000007945 */ /* 0x000fe20003800200 */
[----:B------:R-:W-:Y:S01]  /*0b70*/  DFMA R36, R30, UR6, -R36 ;  /* 0x000000061e247c2b */ /* 0x000fe20008000824 */
[----:B------:R-:W-:Y:S01]  /*0b80*/  UMOV UR6, 0x20fd8164 ;  /* 0x20fd816400067882 */ /* 0x000fe20000000000 */
[----:B------:R-:W-:-:S02]  /*0b90*/  UMOV UR7, 0x3da8ff83 ;  /* 0x3da8ff8300077882 */ /* 0x000fc40000000000 */
[C---:B------:R-:W-:Y:S01]  /*0ba0*/  DFMA R34, R30.reuse, -UR6, R34 ;  /* 0x800000061e227c2b */ /* 0x040fe20008000022 */
[----:B------:R-:W-:Y:S01]  /*0bb0*/  UMOV UR6, 0x69ace392 ;  /* 0x69ace39200067882 */ /* 0x000fe20000000000 */
[----:B------:R-:W-:Y:S02]  /*0bc0*/  UMOV UR7, 0x3ec71de3 ;  /* 0x3ec71de300077882 */ /* 0x000fe40000000000 */
[C---:B------:R-:W-:Y:S01]  /*0bd0*/  DFMA R36, R30.reuse, R36, UR6 ;  /* 0x000000061e247e2b */ /* 0x040fe20008000024 */
[----:B------:R-:W-:Y:S01]  /*0be0*/  UMOV UR6, 0x8e06e6d9 ;  /* 0x8e06e6d900067882 */ /* 0x000fe20000000000 */
[----:B------:R-:W-:Y:S02]  /*0bf0*/  UMOV UR7, 0x3e927e4f ;  /* 0x3e927e4f00077882 */ /* 0x000fe40000000000 */
[----:B------:R-:W-:Y:S01]  /*0c00*/  DFMA R34, R30, R34, -UR6 ;  /* 0x800000061e227e2b */ /* 0x000fe20008000022 */
[----:B------:R-:W-:Y:S01]  /*0c10*/  UMOV UR6, 0x19db62a1 ;  /* 0x19db62a100067882 */ /* 0x000fe20000000000 */
[----:B------:R-:W-:-:S02]  /*0c20*/  UMOV UR7, 0x3f2a01a0 ;  /* 0x3f2a01a000077882 */ /* 0x000fc40000000000 */
[C---:B------:R-:W-:Y:S01]  /*0c30*/  DFMA R36, R30.reuse, R36, -UR6 ;  /* 0x800000061e247e2b */ /* 0x040fe20008000024 */
[----:B------:R-:W-:Y:S01]  /*0c40*/  UMOV UR6, 0x19ddbce9 ;  /* 0x19ddbce900067882 */ /* 0x000fe20000000000 */
[----:B------:R-:W-:Y:S02]  /*0c50*/  UMOV UR7, 0x3efa01a0 ;  /* 0x3efa01a000077882 */ /* 0x000fe40000000000 */
[C---:B------:R-:W-:Y:S01]  /*0c60*/  DFMA R34, R30.reuse, R34, UR6 ;  /* 0x000000061e227e2b */ /* 0x040fe20008000022 */
[----:B------:R-:W-:Y:S01]  /*0c70*/  UMOV UR6, 0x11110818 ;  /* 0x1111081800067882 */ /* 0x000fe20000000000 */
[----:B------:R-:W-:Y:S02]  /*0c80*/  UMOV UR7, 0x3f811111 ;  /* 0x3f81111100077882 */ /* 0x000fe40000000000 */
[----:B------:R-:W-:Y:S01]  /*0c90*/  DFMA R36, R30, R36, UR6 ;  /* 0x000000061e247e2b */ /* 0x000fe20008000024 */
[----:B------:R-:W-:Y:S01]  /*0ca0*/  UMOV UR6, 0x16c15d47 ;  /* 0x16c15d4700067882 */ /* 0x000fe20000000000 */
[----:B------:R-:W-:-:S02]  /*0cb0*/  UMOV UR7, 0x3f56c16c ;  /* 0x3f56c16c00077882 */ /* 0x000fc40000000000 */
[C---:B------:R-:W-:Y:S01]  /*0cc0*/  DFMA R34, R30.reuse, R34, -UR6 ;  /* 0x800000061e227e2b */ /* 0x040fe20008000022 */
[----:B------:R-:W-:Y:S01]  /*0cd0*/  UMOV UR6, 0x55555554 ;  /* 0x5555555400067882 */ /* 0x000fe20000000000 */
[----:B------:R-:W-:Y:S02]  /*0ce0*/  UMOV UR7, 0x3fc55555 ;  /* 0x3fc5555500077882 */ /* 0x000fe40000000000 */
[C---:B------:R-:W-:Y:S01]  /*0cf0*/  DFMA R36, R30.reuse, R36, -UR6 ;  /* 0x800000061e247e2b */ /* 0x040fe20008000024 */
[----:B------:R-:W-:Y:S01]  /*0d00*/  UMOV UR6, 0x55555551 ;  /* 0x5555555100067882 */ /* 0x000fe20000000000 */
[----:B------:R-:W-:Y:S02]  /*0d10*/  UMOV UR7, 0x3fa55555 ;  /* 0x3fa5555500077882 */ /* 0x000fe40000000000 */
[----:B------:R-:W-:-:S04]  /*0d20*/  DFMA R34, R30, R34, UR6 ;  /* 0x000000061e227e2b */ /* 0x000fc80008000022 */
[----:B------:R-:W-:-:S04]  /*0d30*/  DFMA R36, R30, R36, RZ ;  /* 0x000000241e24722b */ /* 0x000fc800000000ff */
[----:B------:R-:W-:-:S04]  /*0d40*/  DFMA R34, R30, R34, -0.5 ;  /* 0xbfe000001e22742b */ /* 0x000fc80000000022 */
[----:B------:R-:W-:-:S04]  /*0d50*/  DFMA R32, R36, R32, R32 ;  /* 0x000000202420722b */ /* 0x000fc80000000020 */
[----:B------:R-:W-:Y:S02]  /*0d60*/  DFMA R34, R30, R34, 1 ;  /* 0x3ff000001e22742b */ /* 0x000fe40000000022 */
[----:B--2---:R-:W-:-:S08]  /*0d70*/  DMUL R22, R6, R22 ;  /* 0x0000001606167228 */ /* 0x004fd00000000000 */
[----:B------:R-:W-:Y:S01]  /*0d80*/  DFMA R20, R4, R20, R22 ;  /* 0x000000140414722b */ /* 0x000fe20000000016 */
[----:B------:R-:W-:Y:S02]  /*0d90*/  LOP3.LUT R22, R14, 0x1, RZ, 0xc0, !PT ;  /* 0x000000010e167812 */ /* 0x000fe400078ec0ff */
[----:B------:R-:W-:Y:S02]  /*0da0*/  LOP3.LUT R23, R33, 0x80000000, RZ, 0x3c, !PT ;  /* 0x8000000021177812 */ /* 0x000fe400078e3cff */
[----:B------:R-:W-:-:S03]  /*0db0*/  ISETP.NE.U32.AND P0, PT, R22, 0x1, PT ;  /* 0x000000011600780c */ /* 0x000fc60003f05070 */
[----:B---3--:R-:W-:Y:S01]  /*0dc0*/  DFMA R24, R2, R24, R20 ;  /* 0x000000180218722b */ /* 0x008fe20000000014 */
[----:B------:R-:W-:Y:S02]  /*0dd0*/  FSEL R20, R34, R32, !P0 ;  /* 0x0000002022147208 */ /* 0x000fe40004000000 */
[----:B------:R-:W-:Y:S02]  /*0de0*/  FSEL R21, R35, R33, !P0 ;  /* 0x0000002123157208 */ /* 0x000fe40004000000 */
[----:B------:R-:W-:-:S03]  /*0df0*/  FSEL R32, R32, R34, !P0 ;  /* 0x0000002220207208 */ /* 0x000fc60004000000 */
[----:B------:R-:W-:Y:S01]  /*0e00*/  DADD R26, R26, -R24 ;  /* 0x000000001a1a7229 */ /* 0x000fe20000000818 */
[----:B------:R-:W-:Y:S02]  /*0e10*/  FSEL R33, R23, R35, !P0 ;  /* 0x0000002317217208 */ /* 0x000fe40004000000 */
[----:B------:R-:W-:Y:S02]  /*0e20*/  @P1 LOP3.LUT R23, R21, 0x80000000, RZ, 0x3c, !PT ;  /* 0x8000000015171812 */ /* 0x000fe400078e3cff */
[----:B------:R-:W-:-:S03]  /*0e30*/  @P1 LOP3.LUT R25, R33, 0x80000000, RZ, 0x3c, !PT ;  /* 0x8000000021191812 */ /* 0x000fc600078e3cff */
[----:B------:R-:W-:Y:S01]  /*0e40*/  DSETP.NEU.AND P0, PT, |R26|, +INF , PT ;  /* 0x7ff000001a00742a */ /* 0x000fe20003f0d200 */
[----:B------:R-:W-:Y:S02]  /*0e50*/  @P1 IMAD.MOV.U32 R21, RZ, RZ, R23 ;  /* 0x000000ffff151224 */ /* 0x000fe400078e0017 */
[----:B------:R-:W-:-:S04]  /*0e60*/  @P1 IMAD.MOV.U32 R33, RZ, RZ, R25 ;  /* 0x000000ffff211224 */ /* 0x000fc800078e0019 */
[C---:B----4-:R-:W-:Y:S02]  /*0e70*/  DFMA R10, R8.reuse, R20, -R10 ;  /* 0x00000014080a722b */ /* 0x050fe4000000080a */
[----:B------:R-:W-:-:S05]  /*0e80*/  DFMA R12, R8, R32, -R12 ;  /* 0x00000020080c722b */ /* 0x000fca000000080c */
[----:B------:R-:W-:Y:S06]  /*0e90*/  @!P0 BRA `(.L_x_5) ;  /* 0x0000000000648947 */ /* 0x000fec0003800000 */
        /* <DEDUP_REMOVED lines=16> */
[----:B------:R-:W-:Y:S01]  /*0fa0*/  BSSY.RECONVERGENT B1, `(.L_x_7) ;  /* 0x0000004000017945 */ /* 0x000fe20003800200 */
[----:B------:R-:W-:Y:S01]  /*0fb0*/  IMAD.MOV.U32 R21, RZ, RZ, R27 ;  /* 0x000000ffff157224 */ /* 0x000fe200078e001b */
[----:B------:R-:W-:-:S07]  /*0fc0*/  MOV R14, 0xfe0 ;  /* 0x00000fe0000e7802 */ /* 0x000fce0000000f00 */
[----:B------:R-:W-:Y:S05]  /*0fd0*/  CALL.REL.NOINC `($wfkerneld$__internal_trig_reduction_slowpathd) ;  /* 0x0000000800e47944 */ /* 0x000fea0003c00000 */
[----:B------:R-:W-:Y:S05]  /*0fe0*/  BSYNC.RECONVERGENT B1 ;  /* 0x0000000000017941 */ /* 0x000fea0003800200 */
.L_x_7:
[----:B------:R-:W-:Y:S02]  /*0ff0*/  IMAD.MOV.U32 R14, RZ, RZ, R22 ;  /* 0x000000ffff0e7224 */ /* 0x000fe400078e0016 */
[----:B------:R-:W-:Y:S02]  /*1000*/  IMAD.MOV.U32 R20, RZ, RZ, R30 ;  /* 0x000000ffff147224 */ /* 0x000fe400078e001e */
[----:B------:R-:W-:Y:S01]  /*1010*/  IMAD.MOV.U32 R21, RZ, RZ, R31 ;  /* 0x000000ffff157224 */ /* 0x000fe200078e001f */
[----:B------:R-:W-:Y:S06]  /*1020*/  BRA `(.L_x_6) ;  /* 0x0000000000087947 */ /* 0x000fec0003800000 */
.L_x_5:
[----:B------:R-:W-:Y:S01]  /*1030*/  DMUL R20, RZ, R26 ;  /* 0x0000001aff147228 */ /* 0x000fe20000000000 */
[----:B------:R-:W-:-:S10]  /*1040*/  IMAD.MOV.U32 R14, RZ, RZ, RZ ;  /* 0x000000ffff0e7224 */ /* 0x000fd400078e00ff */
.L_x_6:
[----:B------:R-:W-:Y:S05]  /*1050*/  BSYNC.RECONVERGENT B0 ;  /* 0x0000000000007941 */ /* 0x000fea0003800200 */
.L_x_4:
[----:B------:R-:W-:Y:S01]  /*1060*/  DMUL R22, R20, R20 ;  /* 0x0000001414167228 */ /* 0x000fe20000000000 */
[----:B------:R-:W-:Y:S01]  /*1070*/  IMAD.MOV.U32 R26, RZ, RZ, 0x2cb0d246 ;  /* 0x2cb0d246ff1a7424 */ /* 0x000fe200078e00ff */
[----:B------:R-:W-:Y:S01]  /*1080*/  UMOV UR8, 0xf9785eba ;  /* 0xf9785eba00087882 */ /* 0x000fe20000000000 */
[----:B------:R-:W-:Y:S01]  /*1090*/  IMAD.MOV.U32 R27, RZ, RZ, 0x3e5ae5f1 ;  /* 0x3e5ae5f1ff1b7424 */ /* 0x000fe200078e00ff */
[----:B------:R-:W-:Y:S01]  /*10a0*/  UMOV UR9, 0x3de5db65 ;  /* 0x3de5db6500097882 */ /* 0x000fe20000000000 */
[----:B------:R-:W-:Y:S01]  /*10b0*/  IMAD.MOV.U32 R24, RZ, RZ, -0x3e107ad8 ;  /* 0xc1ef8528ff187424 */ /* 0x000fe200078e00ff */
[----:B------:R-:W-:Y:S01]  /*10c0*/  UMOV UR6, 0x20fd8164 ;  /* 0x20fd816400067882 */ /* 0x000fe20000000000 */
[----:B------:R-:W-:Y:S01]  /*10d0*/  IMAD.MOV.U32 R25, RZ, RZ, 0x3e21eea7 ;  /* 0x3e21eea7ff197424 */ /* 0x000fe200078e00ff */
[----:B------:R-:W-:Y:S01]  /*10e0*/  UMOV UR7, 0x3da8ff83 ;  /* 0x3da8ff8300077882 */ /* 0x000fe20000000000 */
[C---:B------:R-:W-:Y:S01]  /*10f0*/  DFMA R26, R22.reuse, UR8, -R26 ;  /* 0x00000008161a7c2b */ /* 0x040fe2000800081a */
[----:B------:R-:W-:Y:S01]  /*1100*/  UMOV UR8, 0x69ace392 ;  /* 0x69ace39200087882 */ /* 0x000fe20000000000 */
[----:B------:R-:W-:Y:S01]  /*1110*/  UMOV UR9, 0x3ec71de3 ;  /* 0x3ec71de300097882 */ /* 0x000fe20000000000 */
[----:B------:R-:W-:Y:S01]  /*1120*/  LOP3.LUT P1, RZ, R14, 0x2, RZ, 0xc0, !PT ;  /* 0x000000020eff7812 */ /* 0x000fe2000782c0ff */
[C---:B------:R-:W-:Y:S01]  /*1130*/  DFMA R24, R22.reuse, -UR6, R24 ;  /* 0x8000000616187c2b */ /* 0x040fe20008000018 */
[----:B------:R-:W-:Y:S01]  /*1140*/  UMOV UR6, 0x8e06e6d9 ;  /* 0x8e06e6d900067882 */ /* 0x000fe20000000000 */
[----:B------:R-:W-:Y:S01]  /*1150*/  UMOV UR7, 0x3e927e4f ;  /* 0x3e927e4f00077882 */ /* 0x000fe20000000000 */
[----:B------:R-:W-:Y:S01]  /*1160*/  UIADD3 UR4, UPT, UPT, UR4, 0x2, URZ ;  /* 0x0000000204047890 */ /* 0x000fe2000fffe0ff */
[C---:B------:R-:W-:Y:S01]  /*1170*/  DFMA R26, R22.reuse, R26, UR8 ;  /* 0x00000008161a7e2b */ /* 0x040fe2000800001a */
[----:B------:R-:W-:Y:S01]  /*1180*/  UMOV UR8, 0x19db62a1 ;  /* 0x19db62a100087882 */ /* 0x000fe20000000000 */
[----:B------:R-:W-:Y:S01]  /*1190*/  UMOV UR9, 0x3f2a01a0 ;  /* 0x3f2a01a000097882 */ /* 0x000fe20000000000 */
[----:B------:R-:W-:Y:S01]  /*11a0*/  UISETP.NE.AND UP0, UPT, UR4, URZ, UPT ;  /* 0x000000ff0400728c */ /* 0x000fe2000bf05270 */
        /* <DEDUP_REMOVED lines=15> */
[----:B------:R-:W-:-:S04]  /*12a0*/  DFMA R30, R22, R26, -UR8 ;  /* 0x80000008161e7e2b */ /* 0x000fc8000800001a */
[----:B------:R-:W-:-:S04]  /*12b0*/  DFMA R24, R22, R24, UR6 ;  /* 0x0000000616187e2b */ /* 0x000fc80008000018 */
[----:B------:R-:W-:-:S04]  /*12c0*/  DFMA R30, R22, R30, RZ ;  /* 0x0000001e161e722b */ /* 0x000fc800000000ff */
[----:B------:R-:W-:Y:S02]  /*12d0*/  DFMA R26, R22, R24, -0.5 ;  /* 0xbfe00000161a742b */ /* 0x000fe40000000018 */
[----:B------:R-:W-:Y:S02]  /*12e0*/  DADD R24, R12, R16 ;  /* 0x000000000c187229 */ /* 0x000fe40000000010 */
[----:B------:R-:W-:Y:S02]  /*12f0*/  DFMA R30, R30, R20, R20 ;  /* 0x000000141e1e722b */ /* 0x000fe40000000014 */
[----:B------:R-:W-:Y:S02]  /*1300*/  DADD R20, R10, R18 ;  /* 0x000000000a147229 */ /* 0x000fe40000000012 */
[----:B------:R-:W-:Y:S02]  /*1310*/  DFMA R22, R22, R26, 1 ;  /* 0x3ff000001616742b */ /* 0x000fe4000000001a */
[----:B------:R-:W-:Y:S01]  /*1320*/  DADD R16, R24, -R16 ;  /* 0x0000000018107229 */ /* 0x000fe20000000810 */
[----:B------:R-:W-:-:S03]  /*1330*/  LOP3.LUT R26, R14, 0x1, RZ, 0xc0, !PT ;  /* 0x000000010e1a7812 */ /* 0x000fc600078ec0ff */
[----:B------:R-:W-:Y:S01]  /*1340*/  DADD R18, R20, -R18 ;  /* 0x0000000014127229 */ /* 0x000fe20000000812 */
[----:B------:R-:W-:Y:S02]  /*1350*/  ISETP.NE.U32.AND P0, PT, R26, 0x1, PT ;  /* 0x000000011a00780c */ /* 0x000fe40003f05070 */
[----:B------:R-:W-:Y:S01]  /*1360*/  LOP3.LUT R27, R31, 0x80000000, RZ, 0x3c, !PT ;  /* 0x800000001f1b7812 */ /* 0x000fe200078e3cff */
[----:B------:R-:W-:Y:S01]  /*1370*/  DADD R16, -R12, R16 ;  /* 0x000000000c107229 */ /* 0x000fe20000000110 */
[----:B------:R-:W-:Y:S02]  /*1380*/  FSEL R13, R23, R31, !P0 ;  /* 0x0000001f170d7208 */ /* 0x000fe40004000000 */
[----:B------:R-:W-:Y:S01]  /*1390*/  FSEL R31, R27, R23, !P0 ;  /* 0x000000171b1f7208 */ /* 0x000fe20004000000 */
[----:B------:R-:W-:Y:S01]  /*13a0*/  DADD R18, -R10, R18 ;  /* 0x000000000a127229 */ /* 0x000fe20000000112 */
[----:B------:R-:W-:Y:S02]  /*13b0*/  FSEL R12, R22, R30, !P0 ;  /* 0x0000001e160c7208 */ /* 0x000fe40004000000 */
[----:B------:R-:W-:-:S02]  /*13c0*/  @P1 LOP3.LUT R11, R13, 0x80000000, RZ, 0x3c, !PT ;  /* 0x800000000d0b1812 */ /* 0x000fc400078e3cff */
[----:B------:R-:W-:Y:S02]  /*13d0*/  @P1 LOP3.LUT R23, R31, 0x80000000, RZ, 0x3c, !PT ;  /* 0x800000001f171812 */ /* 0x000fe400078e3cff */
[----:B------:R-:W-:Y:S01]  /*13e0*/  FSEL R30, R30, R22, !P0 ;  /* 0x000000161e1e7208 */ /* 0x000fe20004000000 */
[----:B------:R-:W-:Y:S01]  /*13f0*/  @P1 IMAD.MOV.U32 R13, RZ, RZ, R11 ;  /* 0x000000ffff0d1224 */ /* 0x000fe200078e000b */
[----:B------:R-:W-:Y:S01]  /*1400*/  IADD3 R28, P0, PT, R28, 0x40, RZ ;  /* 0x000000401c1c7810 */ /* 0x000fe20007f1e0ff */
[----:B------:R-:W-:-:S04]  /*1410*/  @P1 IMAD.MOV.U32 R31, RZ, RZ, R23 ;  /* 0x000000ffff1f1224 */ /* 0x000fc800078e0017 */
[C---:B------:R-:W-:Y:S01]  /*1420*/  DFMA R10, R8.reuse, R12, -R18 ;  /* 0x0000000c080a722b */ /* 0x040fe20000000812 */
[----:B------:R-:W-:Y:S01]  /*1430*/  IMAD.X R29, RZ, RZ, R29, P0 ;  /* 0x000000ffff1d7224 */ /* 0x000fe200000e061d */
[----:B------:R-:W-:-:S06]  /*1440*/  DFMA R12, R8, R30, -R16 ;  /* 0x0000001e080c722b */ /* 0x000fcc0000000810 */
[----:B------:R-:W-:Y:S02]  /*1450*/  DADD R18, R20, R10 ;  /* 0x0000000014127229 */ /* 0x000fe4000000000a */
[----:B------:R-:W-:-:S06]  /*1460*/  DADD R16, R24, R12 ;  /* 0x0000000018107229 */ /* 0x000fcc000000000c */
[----:B------:R-:W-:Y:S02]  /*1470*/  DADD R20, -R20, R18 ;  /* 0x0000000014147229 */ /* 0x000fe40000000112 */
[----:B------:R-:W-:-:S06]  /*1480*/  DADD R24, -R24, R16 ;  /* 0x0000000018187229 */ /* 0x000fcc0000000110 */
[----:B------:R-:W-:Y:S02]  /*1490*/  DADD R10, -R10, R20 ;  /* 0x000000000a0a7229 */ /* 0x000fe40000000114 */
[----:B------:R-:W-:Y:S01]  /*14a0*/  DADD R12, -R12, R24 ;  /* 0x000000000c0c7229 */ /* 0x000fe20000000118 */
[----:B------:R-:W-:Y:S10]  /*14b0*/  BRA.U UP0, `(.L_x_8) ;  /* 0xfffffff100f87547 */ /* 0x000ff4000b83ffff */
[----:B------:R-:W0:Y:S01]  /*14c0*/  LDCU UR8, c[0x0][0x3b4] ;  /* 0x00007680ff0877ac */ /* 0x000e220008000800 */
[----:B------:R-:W-:Y:S01]  /*14d0*/  UMOV UR5, URZ ;  /* 0x000000ff00057c82 */ /* 0x000fe20008000000 */
[----:B0-----:R-:W-:-:S12]  /*14e0*/  ULOP3.LUT UR4, UR8, 0x7ffffffe, URZ, 0xc0, !UPT ;  /* 0x7ffffffe08047892 */ /* 0x001fd8000f8ec0ff */
.L_x_1:
[----:B------:R-:W-:-:S04]  /*14f0*/  ULOP3.LUT UR6, UR8, 0x1, URZ, 0xc0, !UPT ;  /* 0x0000000108067892 */ /* 0x000fc8000f8ec0ff */
[----:B------:R-:W-:-:S09]  /*1500*/  UISETP.NE.U32.AND UP0, UPT, UR6, 0x1, UPT ;  /* 0x000000010600788c */ /* 0x000fd2000bf05070 */
[----:B------:R-:W-:Y:S05]  /*1510*/  BRA.U UP0, `(.L_x_0) ;  /* 0x00000005007c7547 */ /* 0x000fea000b800000 */
[----:B------:R-:W1:Y:S02]  /*1520*/  LDCU.64 UR6, c[0x0][0x388] ;  /* 0x00007100ff0677ac */ /* 0x000e640008000a00 */
[----:B-1----:R-:W-:-:S04]  /*1530*/  ULEA UR6, UP0, UR4, UR6, 0x5 ;  /* 0x0000000604067291 */ /* 0x002fc8000f8028ff */
[----:B------:R-:W-:Y:S02]  /*1540*/  ULEA.HI.X UR7, UR4, UR7, UR5, 0x5, UP0 ;  /* 0x0000000704077291 */ /* 0x000fe400080f2c05 */
[----:B------:R-:W-:-:S04]  /*1550*/  IMAD.U32 R28, RZ, RZ, UR6 ;  /* 0x00000006ff1c7e24 */ /* 0x000fc8000f8e00ff */
[----:B------:R-:W-:-:S05]  /*1560*/  IMAD.U32 R29, RZ, RZ, UR7 ;  /* 0x00000007ff1d7e24 */ /* 0x000fca000f8e00ff */
        /* <DEDUP_REMOVED lines=8> */
[----:B------:R-:W-:Y:S05]  /*15f0*/  @!P0 BRA `(.L_x_10) ;  /* 0x00000000005c8947 */ /* 0x000fea0003800000 */
[----:B------:R-:W-:Y:S01]  /*1600*/  UMOV UR6, 0x6dc9c883 ;  /* 0x6dc9c88300067882 */ /* 0x000fe20000000000 */
[----:B------:R-:W-:Y:S01]  /*1610*/  UMOV UR7, 0x3fe45f30 ;  /* 0x3fe45f3000077882 */ /* 0x000fe20000000000 */
[C---:B------:R-:W-:Y:S02]  /*1620*/  DSETP.GE.AND P0, PT, |R20|.reuse, 2.14748364800000000000e+09, PT ;  /* 0x41e000001400742a */ /* 0x040fe40003f06200 */
[----:B------:R-:W-:Y:S01]  /*1630*/  DMUL R2, R20, UR6 ;  /* 0x0000000614027c28 */ /* 0x000fe20008000000 */
[----:B------:R-:W-:Y:S01]  /*1640*/  UMOV UR6, 0x54442d18 ;  /* 0x54442d1800067882 */ /* 0x000fe20000000000 */
[----:B------:R-:W-:-:S08]  /*1650*/  UMOV UR7, 0x3ff921fb ;  /* 0x3ff921fb00077882 */ /* 0x000fd00000000000 */
        /* <DEDUP_REMOVED lines=15> */
[----:B------:R-:W-:Y:S01]  /*1750*/  IMAD.MOV.U32 R7, RZ, RZ, R31 ;  /* 0x000000ffff077224 */ /* 0x000fe200078e001f */
[----:B------:R-:W-:Y:S06]  /*1760*/  BRA `(.L_x_11) ;  /* 0x0000000000087947 */ /* 0x000fec0003800000 */
.L_x_10:
[----:B------:R-:W-:Y:S01]  /*1770*/  DMUL R6, RZ, R20 ;  /* 0x00000014ff067228 */ /* 0x000fe20000000000 */
[----:B------:R-:W-:-:S10]  /*1780*/  IMAD.MOV.U32 R2, RZ, RZ, RZ ;  /* 0x000000ffff027224 */ /* 0x000fd400078e00ff */
.L_x_11:
[----:B------:R-:W-:Y:S05]  /*1790*/  BSYNC.RECONVERGENT B0 ;  /* 0x0000000000007941 */ /* 0x000fea0003800200 */
.L_x_9:
        /* <DEDUP_REMOVED lines=12> */
[C---:B------:R-:W-:Y:S01]  /*1860*/  LOP3.LUT P1, RZ, R2.reuse, 0x2, RZ, 0xc0, !PT ;  /* 0x0000000202ff7812 */ /* 0x040fe2000782c0ff */
[C---:B------:R-:W-:Y:S01]  /*1870*/  DFMA R20, R4.reuse, -UR6, R20 ;  /* 0x8000000604147c2b */ /* 0x040fe20008000014 */
[----:B------:R-:W-:Y:S01]  /*1880*/  UMOV UR6, 0x8e06e6d9 ;  /* 0x8e06e6d900067882 */ /* 0x000fe20000000000 */
[----:B------:R-:W-:Y:S01]  /*1890*/  UMOV UR7, 0x3e927e4f ;  /* 0x3e927e4f00077882 */ /* 0x000fe20000000000 */
[----:B------:R-:W-:Y:S01]  /*18a0*/  LOP3.LUT R3, R2, 0x1, RZ, 0xc0, !PT ;  /* 0x0000000102037812 */ /* 0x000fe200078ec0ff */
[C---:B------:R-:W-:Y:S01]  /*18b0*/  DFMA R22, R4.reuse, R22, UR12 ;  /* 0x0000000c04167e2b */ /* 0x040fe20008000016 */
[----:B------:R-:W-:Y:S01]  /*18c0*/  UMOV UR12, 0x19db62a1 ;  /* 0x19db62a1000c7882 */ /* 0x000fe20000000000 */
[----:B------:R-:W-:Y:S01]  /*18d0*/  UMOV UR13, 0x3f2a01a0 ;  /* 0x3f2a01a0000d7882 */ /* 0x000fe20000000000 */
[----:B------:R-:W-:Y:S01]  /*18e0*/  ISETP.NE.U32.AND P0, PT, R3, 0x1, PT ;  /* 0x000000010300780c */ /* 0x000fe20003f05070 */
        /* <DEDUP_REMOVED lines=18> */
[----:B------:R-:W-:-:S04]  /*1a10*/  DFMA R20, R4, R20, -0.5 ;  /* 0xbfe000000414742b */ /* 0x000fc80000000014 */
[----:B------:R-:W-:-:S04]  /*1a20*/  DFMA R22, R22, R6, R6 ;  /* 0x000000061616722b */ /* 0x000fc80000000006 */
[----:B------:R-:W-:-:S06]  /*1a30*/  DFMA R20, R4, R20, 1 ;  /* 0x3ff000000414742b */ /* 0x000fcc0000000014 */
[----:B------:R-:W-:-:S04]  /*1a40*/  LOP3.LUT R5, R23, 0x80000000, RZ, 0x3c, !PT ;  /* 0x8000000017057812 */ /* 0x000fc800078e3cff */
[----:B------:R-:W-:Y:S02]  /*1a50*/  FSEL R3, R21, R23, !P0 ;  /* 0x0000001715037208 */ /* 0x000fe40004000000 */
[----:B------:R-:W-:Y:S02]  /*1a60*/  FSEL R23, R5, R21, !P0 ;  /* 0x0000001505177208 */ /* 0x000fe40004000000 */
[----:B------:R-:W-:Y:S02]  /*1a70*/  @P1 LOP3.LUT R5, R3, 0x80000000, RZ, 0x3c, !PT ;  /* 0x8000000003051812 */ /* 0x000fe400078e3cff */
[----:B------:R-:W-:Y:S02]  /*1a80*/  @P1 LOP3.LUT R7, R23, 0x80000000, RZ, 0x3c, !PT ;  /* 0x8000000017071812 */ /* 0x000fe400078e3cff */
[----:B------:R-:W-:Y:S01]  /*1a90*/  FSEL R2, R20, R22, !P0 ;  /* 0x0000001614027208 */ /* 0x000fe20004000000 */
[----:B------:R-:W-:Y:S01]  /*1aa0*/  @P1 IMAD.MOV.U32 R3, RZ, RZ, R5 ;  /* 0x000000ffff031224 */ /* 0x000fe200078e0005 */
[----:B------:R-:W-:Y:S01]  /*1ab0*/  FSEL R22, R22, R20, !P0 ;  /* 0x0000001416167208 */ /* 0x000fe20004000000 */
[----:B------:R-:W-:-:S04]  /*1ac0*/  @P1 IMAD.MOV.U32 R23, RZ, RZ, R7 ;  /* 0x000000ffff171224 */ /* 0x000fc800078e0007 */
[C---:B----4-:R-:W-:Y:S02]  /*1ad0*/  DFMA R2, R8.reuse, R2, -R10 ;  /* 0x000000020802722b */ /* 0x050fe4000000080a */
[----:B------:R-:W-:-:S06]  /*1ae0*/  DFMA R8, R8, R22, -R12 ;  /* 0x000000160808722b */ /* 0x000fcc000000080c */
[----:B------:R-:W-:Y:S02]  /*1af0*/  DADD R18, R18, R2 ;  /* 0x0000000012127229 */ /* 0x000fe40000000002 */
[----:B------:R-:W-:-:S11]  /*1b00*/  DADD R16, R16, R8 ;  /* 0x0000000010107229 */ /* 0x000fd60000000008 */
.L_x_0:
[----:B------:R-:W1:Y:S01]  /*1b10*/  LDC.64 R2, c[0x0][0x380] ;  /* 0x0000e000ff027b82 */ /* 0x000e620000000a00 */
[----:B------:R-:W2:Y:S02]  /*1b20*/  LDCU UR6, c[0x0][0x3b0] ;  /* 0x00007600ff0677ac */ /* 0x000ea40008000800 */
[----:B--2---:R-:W-:-:S04]  /*1b30*/  IMAD R15, R0, UR6, R15 ;  /* 0x00000006000f7c24 */ /* 0x004fc8000f8e020f */
[----:B-1----:R-:W-:-:S05]  /*1b40*/  IMAD.WIDE R2, R15, 0x10, R2 ;  /* 0x000000100f027825 */ /* 0x002fca00078e0202 */
[----:B------:R-:W-:Y:S01]  /*1b50*/  STG.E.128 desc[UR10][R2.64], R16 ;  /* 0x0000001002007986 */ /* 0x000fe2000c101d0a */
[----:B------:R-:W-:Y:S05]  /*1b60*/  EXIT ;  /* 0x000000000000794d */ /* 0x000fea0003800000 */
        .type           $wfkerneld$__internal_trig_reduction_slowpathd,@function
        .size           $wfkerneld$__internal_trig_reduction_slowpathd,(.L_x_28 - $wfkerneld$__internal_trig_reduction_slowpathd)
$wfkerneld$__internal_trig_reduction_slowpathd:
[--C-:B------:R-:W-:Y:S01]  /*1b70*/  SHF.R.U32.HI R20, RZ, 0x14, R21.reuse ;  /* 0x00000014ff147819 */ /* 0x100fe20000011615 */
[----:B------:R-:W-:Y:S02]  /*1b80*/  IMAD.MOV.U32 R30, RZ, RZ, R26 ;  /* 0x000000ffff1e7224 */ /* 0x000fe400078e001a */
[----:B------:R-:W-:Y:S01]  /*1b90*/  IMAD.MOV.U32 R31, RZ, RZ, R21 ;  /* 0x000000ffff1f7224 */ /* 0x000fe200078e0015 */
[----:B------:R-:W-:Y:S01]  /*1ba0*/  LOP3.LUT R23, R20, 0x7ff, RZ, 0xc0, !PT ;  /* 0x000007ff14177812 */ /* 0x000fe200078ec0ff */
[----:B------:R-:W-:-:S03]  /*1bb0*/  IMAD.MOV.U32 R22, RZ, RZ, RZ ;  /* 0x000000ffff167224 */ /* 0x000fc600078e00ff */
[----:B------:R-:W-:-:S13]  /*1bc0*/  ISETP.NE.AND P0, PT, R23, 0x7ff, PT ;  /* 0x000007ff1700780c */ /* 0x000fda0003f05270 */
[----:B------:R-:W-:Y:S05]  /*1bd0*/  @!P0 BRA `(.L_x_12) ;  /* 0x0000000800488947 */ /* 0x000fea0003800000 */
[----:B------:R-:W-:Y:S01]  /*1be0*/  VIADD R23, R23, 0xfffffc00 ;  /* 0xfffffc0017177836 */ /* 0x000fe20000000000 */
[----:B------:R-:W-:Y:S01]  /*1bf0*/  BSSY.RECONVERGENT B2, `(.L_x_13) ;  /* 0x000002f000027945 */ /* 0x000fe20003800200 */
[----:B------:R-:W-:-:S03]  /*1c00*/  CS2R R24, SRZ ;  /* 0x0000000000187805 */ /* 0x000fc6000001ff00 */
[----:B------:R-:W-:Y:S02]  /*1c10*/  SHF.R.U32.HI R22, RZ, 0x6, R23 ;  /* 0x00000006ff167819 */ /* 0x000fe40000011617 */
[----:B------:R-:W-:Y:S02]  /*1c20*/  ISETP.GE.U32.AND P0, PT, R23, 0x80, PT ;  /* 0x000000801700780c */ /* 0x000fe40003f06070 */
[C---:B------:R-:W-:Y:S02]  /*1c30*/  IADD3 R23, PT, PT, -R22.reuse, 0x13, RZ ;  /* 0x0000001316177810 */ /* 0x040fe40007ffe1ff */
[----:B------:R-:W-:Y:S02]  /*1c40*/  IADD3 R37, PT, PT, -R22, 0xf, RZ ;  /* 0x0000000f16257810 */ /* 0x000fe40007ffe1ff */
[----:B------:R-:W-:-:S04]  /*1c50*/  SEL R23, R23, 0x12, P0 ;  /* 0x0000001217177807 */ /* 0x000fc80000000000 */
[----:B------:R-:W-:-:S13]  /*1c60*/  ISETP.GE.AND P0, PT, R37, R23, PT ;  /* 0x000000172500720c */ /* 0x000fda0003f06270 */
[----:B------:R-:W-:Y:S05]  /*1c70*/  @P0 BRA `(.L_x_14) ;  /* 0x0000000000980947 */ /* 0x000fea0003800000 */
[----:B------:R-:W0:Y:S01]  /*1c80*/  LDC.64 R26, c[0x0][0x358] ;  /* 0x0000d600ff1a7b82 */ /* 0x000e220000000a00 */
[C---:B------:R-:W-:Y:S01]  /*1c90*/  SHF.L.U64.HI R33, R30.reuse, 0xb, R31 ;  /* 0x0000000b1e217819 */ /* 0x040fe2000001021f */
[----:B------:R-:W-:Y:S01]  /*1ca0*/  BSSY.RECONVERGENT B3, `(.L_x_15) ;  /* 0x0000022000037945 */ /* 0x000fe20003800200 */
[----:B------:R-:W-:Y:S01]  /*1cb0*/  IMAD.SHL.U32 R35, R30, 0x800, RZ ;  /* 0x000008001e237824 */ /* 0x000fe200078e00ff */
[----:B------:R-:W-:Y:S01]  /*1cc0*/  IADD3 R34, PT, PT, RZ, -R22, -R23 ;  /* 0x80000016ff227210 */ /* 0x000fe20007ffe817 */
[----:B------:R-:W-:Y:S01]  /*1cd0*/  IMAD.MOV.U32 R32, RZ, RZ, RZ ;  /* 0x000000ffff207224 */ /* 0x000fe200078e00ff */
[----:B------:R-:W-:Y:S02]  /*1ce0*/  CS2R R24, SRZ ;  /* 0x0000000000187805 */ /* 0x000fe4000001ff00 */
[----:B------:R-:W-:-:S07]  /*1cf0*/  LOP3.LUT R33, R33, 0x80000000, RZ, 0xfc, !PT ;  /* 0x8000000021217812 */ /* 0x000fce00078efcff */
.L_x_16:
[----:B------:R-:W1:Y:S01]  /*1d00*/  LDC.64 R30, c[0x4][0x8] ;  /* 0x01000200ff1e7b82 */ /* 0x000e620000000a00 */
[----:B0-----:R-:W-:Y:S02]  /*1d10*/  R2UR UR6, R26 ;  /* 0x000000001a0672ca */ /* 0x001fe400000e0000 */
[----:B------:R-:W-:Y:S01]  /*1d20*/  R2UR UR7, R27 ;  /* 0x000000001b0772ca */ /* 0x000fe200000e0000 */
[----:B-1----:R-:W-:-:S12]  /*1d30*/  IMAD.WIDE R30, R37, 0x8, R30 ;  /* 0x00000008251e7825 */ /* 0x002fd800078e021e */
[----:B------:R-:W2:Y:S01]  /*1d40*/  LDG.E.64.CONSTANT R30, desc[UR6][R30.64] ;  /* 0x000000061e1e7981 */ /* 0x000ea2000c1e9b00 */
[----:B------:R-:W-:Y:S02]  /*1d50*/  VIADD R34, R34, 0x1 ;  /* 0x0000000122227836 */ /* 0x000fe40000000000 */
[----:B------:R-:W-:Y:S02]  /*1d60*/  VIADD R37, R37, 0x1 ;  /* 0x0000000125257836 */ /* 0x000fe40000000000 */
[----:B--2---:R-:W-:-:S04]  /*1d70*/  IMAD.WIDE.U32 R24, P2, R30, R35, R24 ;  /* 0x000000231e187225 */ /* 0x004fc80007840018 */
[----:B------:R-:W-:Y:S02]  /*1d80*/  IMAD R39, R30, R33, RZ ;  /* 0x000000211e277224 */ /* 0x000fe400078e02ff */
[CC--:B------:R-:W-:Y:S02]  /*1d90*/  IMAD R36, R31.reuse, R35.reuse, RZ ;  /* 0x000000231f247224 */ /* 0x0c0fe400078e02ff */
[----:B------:R-:W-:Y:S01]  /*1da0*/  IMAD.HI.U32 R38, R31, R35, RZ ;  /* 0x000000231f267227 */ /* 0x000fe200078e00ff */
[----:B------:R-:W-:-:S03]  /*1db0*/  IADD3 R25, P0, PT, R39, R25, RZ ;  /* 0x0000001927197210 */ /* 0x000fc60007f1e0ff */
[----:B------:R-:W-:Y:S01]  /*1dc0*/  IMAD R39, R32, 0x8, R1 ;  /* 0x0000000820277824 */ /* 0x000fe200078e0201 */
[----:B------:R-:W-:Y:S01]  /*1dd0*/  IADD3 R25, P1, PT, R36, R25, RZ ;  /* 0x0000001924197210 */ /* 0x000fe20007f3e0ff */
[----:B------:R-:W-:-:S04]  /*1de0*/  IMAD.HI.U32 R36, R30, R33, RZ ;  /* 0x000000211e247227 */ /* 0x000fc800078e00ff */
[----:B------:R-:W-:Y:S01]  /*1df0*/  IMAD.X R41, RZ, RZ, R36, P2 ;  /* 0x000000ffff297224 */ /* 0x000fe200010e0624 */
[----:B------:R0:W-:Y:S01]  /*1e00*/  STL.64 [R39], R24 ;  /* 0x0000001827007387 */ /* 0x0001e20000100a00 */
[----:B------:R-:W-:-:S03]  /*1e10*/  IMAD.HI.U32 R30, R31, R33, RZ ;  /* 0x000000211f1e7227 */ /* 0x000fc600078e00ff */
[----:B------:R-:W-:Y:S01]  /*1e20*/  IADD3.X R38, P0, PT, R38, R41, RZ, P0, !PT ;  /* 0x0000002926267210 */ /* 0x000fe2000071e4ff */
[----:B------:R-:W-:Y:S02]  /*1e30*/  IMAD R31, R31, R33, RZ ;  /* 0x000000211f1f7224 */ /* 0x000fe400078e02ff */
[----:B------:R-:W-:Y:S02]  /*1e40*/  VIADD R32, R32, 0x1 ;  /* 0x0000000120207836 */ /* 0x000fe40000000000 */
[----:B------:R-:W-:Y:S01]  /*1e50*/  IMAD.X R30, RZ, RZ, R30, P0 ;  /* 0x000000ffff1e7224 */ /* 0x000fe200000e061e */
[----:B------:R-:W-:Y:S02]  /*1e60*/  ISETP.NE.AND P0, PT, R34, -0xf, PT ;  /* 0xfffffff12200780c */ /* 0x000fe40003f05270 */
[----:B------:R-:W-:-:S05]  /*1e70*/  IADD3.X R38, P1, PT, R31, R38, RZ, P1, !PT ;  /* 0x000000261f267210 */ /* 0x000fca0000f3e4ff */
[----:B------:R-:W-:Y:S02]  /*1e80*/  IMAD.X R31, RZ, RZ, R30, P1 ;  /* 0x000000ffff1f7224 */ /* 0x000fe400008e061e */
[----:B0-----:R-:W-:Y:S02]  /*1e90*/  IMAD.MOV.U32 R24, RZ, RZ, R38 ;  /* 0x000000ffff187224 */ /* 0x001fe400078e0026 */
[----:B------:R-:W-:Y:S02]  /*1ea0*/  IMAD.MOV.U32 R25, RZ, RZ, R31 ;  /* 0x000000ffff197224 */ /* 0x000fe400078e001f */
[----:B------:R-:W-:Y:S05]  /*1eb0*/  @P0 BRA `(.L_x_16) ;  /* 0xfffffffc00900947 */ /* 0x000fea000383ffff */
[----:B------:R-:W-:Y:S05]  /*1ec0*/  BSYNC.RECONVERGENT B3 ;  /* 0x0000000000037941 */ /* 0x000fea0003800200 */
.L_x_15:
[----:B------:R-:W-:-:S07]  /*1ed0*/  IMAD.MOV.U32 R37, RZ, RZ, R23 ;  /* 0x000000ffff257224 */ /* 0x000fce00078e0017 */
.L_x_14:
[----:B------:R-:W-:Y:S05]  /*1ee0*/  BSYNC.RECONVERGENT B2 ;  /* 0x0000000000027941 */ /* 0x000fea0003800200 */
.L_x_13:
[----:B------:R-:W-:Y:S01]  /*1ef0*/  LOP3.LUT P0, R41, R20, 0x3f, RZ, 0xc0, !PT ;  /* 0x0000003f14297812 */ /* 0x000fe2000780c0ff */
[----:B------:R-:W-:-:S04]  /*1f00*/  IMAD.IADD R22, R22, 0x1, R37 ;  /* 0x0000000116167824 */ /* 0x000fc800078e0225 */
[----:B------:R-:W-:-:S05]  /*1f10*/  IMAD.U32 R43, R22, 0x8, R1 ;  /* 0x00000008162b7824 */ /* 0x000fca00078e0001 */
[----:B------:R0:W-:Y:S04]  /*1f20*/  STL.64 [R43+-0x78], R24 ;  /* 0xffff88182b007387 */ /* 0x0001e80000100a00 */
[----:B------:R-:W2:Y:S04]  /*1f30*/  @P0 LDL.64 R32, [R1+0x8] ;  /* 0x0000080001200983 */ /* 0x000ea80000100a00 */
[----:B------:R-:W3:Y:S04]  /*1f40*/  LDL.64 R26, [R1+0x10] ;  /* 0x00001000011a7983 */ /* 0x000ee80000100a00 */
[----:B------:R-:W4:Y:S01]  /*1f50*/  LDL.64 R22, [R1+0x18] ;  /* 0x0000180001167983 */ /* 0x000f220000100a00 */
[----:B------:R-:W-:Y:S01]  /*1f60*/  @P0 LOP3.LUT R20, R41, 0x3f, RZ, 0x3c, !PT ;  /* 0x0000003f29140812 */ /* 0x000fe200078e3cff */
[----:B------:R-:W-:Y:S01]  /*1f70*/  BSSY.RECONVERGENT B2, `(.L_x_17) ;  /* 0x0000034000027945 */ /* 0x000fe20003800200 */
[----:B--2---:R-:W-:-:S02]  /*1f80*/  @P0 SHF.R.U64 R31, R32, 0x1, R33 ;  /* 0x00000001201f0819 */ /* 0x004fc40000001221 */
[----:B------:R-:W-:Y:S02]  /*1f90*/  @P0 SHF.R.U32.HI R33, RZ, 0x1, R33 ;  /* 0x00000001ff210819 */ /* 0x000fe40000011621 */
[CC--:B---3--:R-:W-:Y:S02]  /*1fa0*/  @P0 SHF.L.U32 R35, R26.reuse, R41.reuse, RZ ;  /* 0x000000291a230219 */ /* 0x0c8fe400000006ff */
[----:B0-----:R-:W-:Y:S02]  /*1fb0*/  @P0 SHF.R.U64 R24, R31, R20, R33 ;  /* 0x000000141f180219 */ /* 0x001fe40000001221 */
[--C-:B------:R-:W-:Y:S02]  /*1fc0*/  @P0 SHF.R.U32.HI R39, RZ, 0x1, R27.reuse ;  /* 0x00000001ff270819 */ /* 0x100fe4000001161b */
[C-C-:B------:R-:W-:Y:S02]  /*1fd0*/  @P0 SHF.R.U64 R37, R26.reuse, 0x1, R27.reuse ;  /* 0x000000011a250819 */ /* 0x140fe4000000121b */
[----:B------:R-:W-:-:S02]  /*1fe0*/  @P0 SHF.L.U64.HI R30, R26, R41, R27 ;  /* 0x000000291a1e0219 */ /* 0x000fc4000001021b */
[----:B------:R-:W-:Y:S02]  /*1ff0*/  @P0 SHF.R.U32.HI R25, RZ, R20, R33 ;  /* 0x00000014ff190219 */ /* 0x000fe40000011621 */
[----:B------:R-:W-:Y:S02]  /*2000*/  @P0 LOP3.LUT R26, R35, R24, RZ, 0xfc, !PT ;  /* 0x00000018231a0212 */ /* 0x000fe400078efcff */
[----:B----4-:R-:W-:Y:S02]  /*2010*/  @P0 SHF.L.U32 R31, R22, R41, RZ ;  /* 0x00000029161f0219 */ /* 0x010fe400000006ff */
[----:B------:R-:W-:Y:S01]  /*2020*/  @P0 SHF.R.U64 R32, R37, R20, R39 ;  /* 0x0000001425200219 */ /* 0x000fe20000001227 */
[----:B------:R-:W-:Y:S01]  /*2030*/  IMAD.SHL.U32 R24, R26, 0x4, RZ ;  /* 0x000000041a187824 */ /* 0x000fe200078e00ff */
[----:B------:R-:W-:Y:S02]  /*2040*/  @P0 LOP3.LUT R27, R30, R25, RZ, 0xfc, !PT ;  /* 0x000000191e1b0212 */ /* 0x000fe400078efcff */
[----:B------:R-:W-:-:S02]  /*2050*/  @P0 SHF.L.U64.HI R41, R22, R41, R23 ;  /* 0x0000002916290219 */ /* 0x000fc40000010217 */
[----:B------:R-:W-:Y:S02]  /*2060*/  @P0 SHF.R.U32.HI R20, RZ, R20, R39 ;  /* 0x00000014ff140219 */ /* 0x000fe40000011627 */
[----:B------:R-:W-:Y:S02]  /*2070*/  @P0 LOP3.LUT R22, R31, R32, RZ, 0xfc, !PT ;  /* 0x000000201f160212 */ /* 0x000fe400078efcff */
[----:B------:R-:W-:Y:S02]  /*2080*/  SHF.L.U64.HI R26, R26, 0x2, R27 ;  /* 0x000000021a1a7819 */ /* 0x000fe4000001021b */
[----:B------:R-:W-:Y:S02]  /*2090*/  @P0 LOP3.LUT R23, R41, R20, RZ, 0xfc, !PT ;  /* 0x0000001429170212 */ /* 0x000fe400078efcff */
[----:B------:R-:W-:Y:S02]  /*20a0*/  SHF.L.W.U32.HI R27, R27, 0x2, R22 ;  /* 0x000000021b1b7819 */ /* 0x000fe40000010e16 */
[----:B------:R-:W-:-:S02]  /*20b0*/  IADD3 RZ, P0, PT, RZ, -R24, RZ ;  /* 0x80000018ffff7210 */ /* 0x000fc40007f1e0ff */
[----:B------:R-:W-:Y:S02]  /*20c0*/  LOP3.LUT R20, RZ, R26, RZ, 0x33, !PT ;  /* 0x0000001aff147212 */ /* 0x000fe400078e33ff */
[----:B------:R-:W-:Y:S02]  /*20d0*/  SHF.L.W.U32.HI R22, R22, 0x2, R23 ;  /* 0x0000000216167819 */ /* 0x000fe40000010e17 */
[----:B------:R-:W-:Y:S02]  /*20e0*/  LOP3.LUT R25, RZ, R27, RZ, 0x33, !PT ;  /* 0x0000001bff197212 */ /* 0x000fe400078e33ff */
[----:B------:R-:W-:Y:S02]  /*20f0*/  IADD3.X R31, P0, PT, RZ, R20, RZ, P0, !PT ;  /* 0x00000014ff1f7210 */ /* 0x000fe4000071e4ff */
[----:B------:R-:W-:Y:S02]  /*2100*/  LOP3.LUT R20, RZ, R22, RZ, 0x33, !PT ;  /* 0x00000016ff147212 */ /* 0x000fe400078e33ff */
[----:B------:R-:W-:-:S02]  /*2110*/  IADD3.X R30, P1, PT, RZ, R25, RZ, P0, !PT ;  /* 0x00000019ff1e7210 */ /* 0x000fc4000073e4ff */
[----:B------:R-:W-:-:S03]  /*2120*/  ISETP.GT.U32.AND P2, PT, R27, -0x1, PT ;  /* 0xffffffff1b00780c */ /* 0x000fc60003f44070 */
[----:B------:R-:W-:Y:S01]  /*2130*/  IMAD.X R25, RZ, RZ, R20, P1 ;  /* 0x000000ffff197224 */ /* 0x000fe200008e0614 */
[----:B------:R-:W-:-:S04]  /*2140*/  ISETP.GT.AND.EX P0, PT, R22, -0x1, PT, P2 ;  /* 0xffffffff1600780c */ /* 0x000fc80003f04320 */
[----:B------:R-:W-:Y:S02]  /*2150*/  SEL R20, R22, R25, P0 ;  /* 0x0000001916147207 */ /* 0x000fe40000000000 */
[----:B------:R-:W-:Y:S02]  /*2160*/  SEL R27, R27, R30, P0 ;  /* 0x0000001e1b1b7207 */ /* 0x000fe40000000000 */
[----:B------:R-:W-:Y:S02]  /*2170*/  ISETP.NE.U32.AND P1, PT, R20, RZ, PT ;  /* 0x000000ff1400720c */ /* 0x000fe40003f25070 */
[----:B------:R-:W-:Y:S02]  /*2180*/  SEL R33, R26, R31, P0 ;  /* 0x0000001f1a217207 */ /* 0x000fe40000000000 */
[----:B------:R-:W-:Y:S01]  /*2190*/  SEL R30, R27, R20, !P1 ;  /* 0x000000141b1e7207 */ /* 0x000fe20004800000 */
[----:B------:R-:W-:-:S05]  /*21a0*/  @!P0 IMAD.MOV R24, RZ, RZ, -R24 ;  /* 0x000000ffff188224 */ /* 0x000fca00078e0a18 */
[----:B------:R-:W0:Y:S02]  /*21b0*/  FLO.U32 R30, R30 ;  /* 0x0000001e001e7300 */ /* 0x000e2400000e0000 */
[C---:B0-----:R-:W-:Y:S02]  /*21c0*/  IADD3 R32, PT, PT, -R30.reuse, 0x1f, RZ ;  /* 0x0000001f1e207810 */ /* 0x041fe40007ffe1ff */
[----:B------:R-:W-:-:S03]  /*21d0*/  IADD3 R25, PT, PT, -R30, 0x3f, RZ ;  /* 0x0000003f1e197810 */ /* 0x000fc60007ffe1ff */
[----:B------:R-:W-:-:S05]  /*21e0*/  @P1 IMAD.MOV R25, RZ, RZ, R32 ;  /* 0x000000ffff191224 */ /* 0x000fca00078e0220 */
[----:B------:R-:W-:-:S13]  /*21f0*/  ISETP.NE.AND P1, PT, R25, RZ, PT ;  /* 0x000000ff1900720c */ /* 0x000fda0003f25270 */
[----:B------:R-:W-:Y:S05]  /*2200*/  @!P1 BRA `(.L_x_18) ;  /* 0x0000000000289947 */ /* 0x000fea0003800000 */
[--C-:B------:R-:W-:Y:S02]  /*2210*/  SHF.R.U64 R31, R24, 0x1, R33.reuse ;  /* 0x00000001181f7819 */ /* 0x100fe40000001221 */
[C---:B------:R-:W-:Y:S02]  /*2220*/  LOP3.LUT R24, R25.reuse, 0x3f, RZ, 0xc0, !PT ;  /* 0x0000003f19187812 */ /* 0x040fe400078ec0ff */
[----:B------:R-:W-:Y:S02]  /*2230*/  SHF.R.U32.HI R33, RZ, 0x1, R33 ;  /* 0x00000001ff217819 */ /* 0x000fe40000011621 */
[----:B------:R-:W-:Y:S02]  /*2240*/  LOP3.LUT R26, R25, 0x3f, RZ, 0xc, !PT ;  /* 0x0000003f191a7812 */ /* 0x000fe400078e0cff */
[CC--:B------:R-:W-:Y:S02]  /*2250*/  SHF.L.U64.HI R35, R27.reuse, R24.reuse, R20 ;  /* 0x000000181b237219 */ /* 0x0c0fe40000010214 */
[----:B------:R-:W-:-:S02]  /*2260*/  SHF.L.U32 R24, R27, R24, RZ ;  /* 0x000000181b187219 */ /* 0x000fc400000006ff */
[-CC-:B------:R-:W-:Y:S02]  /*2270*/  SHF.R.U64 R27, R31, R26.reuse, R33.reuse ;  /* 0x0000001a1f1b7219 */ /* 0x180fe40000001221 */
[----:B------:R-:W-:Y:S02]  /*2280*/  SHF.R.U32.HI R20, RZ, R26, R33 ;  /* 0x0000001aff147219 */ /* 0x000fe40000011621 */
[----:B------:R-:W-:Y:S02]  /*2290*/  LOP3.LUT R27, R24, R27, RZ, 0xfc, !PT ;  /* 0x0000001b181b7212 */ /* 0x000fe400078efcff */
[----:B------:R-:W-:-:S07]  /*22a0*/  LOP3.LUT R20, R35, R20, RZ, 0xfc, !PT ;  /* 0x0000001423147212 */ /* 0x000fce00078efcff */
.L_x_18:
[----:B------:R-:W-:Y:S05]  /*22b0*/  BSYNC.RECONVERGENT B2 ;  /* 0x0000000000027941 */ /* 0x000fea0003800200 */
.L_x_17:
[----:B------:R-:W-:-:S04]  /*22c0*/  IMAD.WIDE.U32 R30, R27, 0x2168c235, RZ ;  /* 0x2168c2351b1e7825 */ /* 0x000fc800078e00ff */
[----:B------:R-:W-:Y:S01]  /*22d0*/  IMAD.MOV.U32 R32, RZ, RZ, R31 ;  /* 0x000000ffff207224 */ /* 0x000fe200078e001f */
[----:B------:R-:W-:Y:S01]  /*22e0*/  IADD3 RZ, P1, PT, R30, R30, RZ ;  /* 0x0000001e1eff7210 */ /* 0x000fe20007f3e0ff */
[----:B------:R-:W-:Y:S02]  /*22f0*/  IMAD.MOV.U32 R33, RZ, RZ, RZ ;  /* 0x000000ffff217224 */ /* 0x000fe400078e00ff */
[----:B------:R-:W-:-:S04]  /*2300*/  IMAD.HI.U32 R24, R20, -0x36f0255e, RZ ;  /* 0xc90fdaa214187827 */ /* 0x000fc800078e00ff */
[----:B------:R-:W-:-:S04]  /*2310*/  IMAD.WIDE.U32 R26, R27, -0x36f0255e, R32 ;  /* 0xc90fdaa21b1a7825 */ /* 0x000fc800078e0020 */
[C---:B------:R-:W-:Y:S02]  /*2320*/  IMAD R31, R20.reuse, -0x36f0255e, RZ ;  /* 0xc90fdaa2141f7824 */ /* 0x040fe400078e02ff */
[----:B------:R-:W-:-:S04]  /*2330*/  IMAD.WIDE.U32 R26, P2, R20, 0x2168c235, R26 ;  /* 0x2168c235141a7825 */ /* 0x000fc8000784001a */
[----:B------:R-:W-:Y:S01]  /*2340*/  IMAD.X R20, RZ, RZ, R24, P2 ;  /* 0x000000ffff147224 */ /* 0x000fe200010e0618 */
[----:B------:R-:W-:Y:S02]  /*2350*/  IADD3 R24, P2, PT, R31, R27, RZ ;  /* 0x0000001b1f187210 */ /* 0x000fe40007f5e0ff */
[----:B------:R-:W-:Y:S02]  /*2360*/  IADD3.X RZ, P1, PT, R26, R26, RZ, P1, !PT ;  /* 0x0000001a1aff7210 */ /* 0x000fe40000f3e4ff */
[C---:B------:R-:W-:Y:S01]  /*2370*/  ISETP.GT.U32.AND P3, PT, R24.reuse, RZ, PT ;  /* 0x000000ff1800720c */ /* 0x040fe20003f64070 */
[----:B------:R-:W-:Y:S01]  /*2380*/  IMAD.X R20, RZ, RZ, R20, P2 ;  /* 0x000000ffff147224 */ /* 0x000fe200010e0614 */
[----:B------:R-:W-:-:S04]  /*2390*/  IADD3.X R27, P2, PT, R24, R24, RZ, P1, !PT ;  /* 0x00000018181b7210 */ /* 0x000fc80000f5e4ff */
[C---:B------:R-:W-:Y:S01]  /*23a0*/  ISETP.GT.AND.EX P1, PT, R20.reuse, RZ, PT, P3 ;  /* 0x000000ff1400720c */ /* 0x040fe20003f24330 */
[----:B------:R-:W-:-:S03]  /*23b0*/  IMAD.X R31, R20, 0x1, R20, P2 ;  /* 0x00000001141f7824 */ /* 0x000fc600010e0614 */
[----:B------:R-:W-:Y:S02]  /*23c0*/  SEL R27, R27, R24, P1 ;  /* 0x000000181b1b7207 */ /* 0x000fe40000800000 */
[----:B------:R-:W-:Y:S02]  /*23d0*/  SEL R31, R31, R20, P1 ;  /* 0x000000141f1f7207 */ /* 0x000fe40000800000 */
[----:B------:R-:W-:Y:S02]  /*23e0*/  IADD3 R30, P2, PT, R27, 0x1, RZ ;  /* 0x000000011b1e7810 */ /* 0x000fe40007f5e0ff */
[----:B------:R-:W-:Y:S02]  /*23f0*/  SEL R20, RZ, 0xffffffff, !P1 ;  /* 0xffffffffff147807 */ /* 0x000fe40004800000 */
[----:B------:R-:W-:Y:S01]  /*2400*/  LOP3.LUT P1, R21, R21, 0x80000000, RZ, 0xc0, !PT ;  /* 0x8000000015157812 */ /* 0x000fe2000782c0ff */
[----:B------:R-:W-:Y:S02]  /*2410*/  IMAD.X R27, RZ, RZ, R31, P2 ;  /* 0x000000ffff1b7224 */ /* 0x000fe400010e061f */
[----:B------:R-:W-:Y:S01]  /*2420*/  IMAD.IADD R20, R20, 0x1, -R25 ;  /* 0x0000000114147824 */ /* 0x000fe200078e0a19 */
[----:B------:R-:W-:-:S02]  /*2430*/  SHF.R.U32.HI R25, RZ, 0x1e, R23 ;  /* 0x0000001eff197819 */ /* 0x000fc40000011617 */
[----:B------:R-:W-:Y:S01]  /*2440*/  SHF.R.U64 R30, R30, 0xa, R27 ;  /* 0x0000000a1e1e7819 */ /* 0x000fe2000000121b */
[----:B------:R-:W-:Y:S01]  /*2450*/  IMAD.SHL.U32 R20, R20, 0x100000, RZ ;  /* 0x0010000014147824 */ /* 0x000fe200078e00ff */
[----:B------:R-:W-:Y:S02]  /*2460*/  LEA.HI R22, R22, R25, RZ, 0x1 ;  /* 0x0000001916167211 */ /* 0x000fe400078f08ff */
[----:B------:R-:W-:Y:S02]  /*2470*/  IADD3 R30, P2, PT, R30, 0x1, RZ ;  /* 0x000000011e1e7810 */ /* 0x000fe40007f5e0ff */
[----:B------:R-:W-:Y:S01]  /*2480*/  @!P0 LOP3.LUT R21, R21, 0x80000000, RZ, 0x3c, !PT ;  /* 0x8000000015158812 */ /* 0x000fe200078e3cff */
[----:B------:R-:W-:Y:S01]  /*2490*/  @P1 IMAD.MOV R22, RZ, RZ, -R22 ;  /* 0x000000ffff161224 */ /* 0x000fe200078e0a16 */
[----:B------:R-:W-:-:S04]  /*24a0*/  LEA.HI.X R27, R27, RZ, RZ, 0x16, P2 ;  /* 0x000000ff1b1b7211 */ /* 0x000fc800010fb4ff */
[--C-:B------:R-:W-:Y:S02]  /*24b0*/  SHF.R.U64 R30, R30, 0x1, R27.reuse ;  /* 0x000000011e1e7819 */ /* 0x100fe4000000121b */
[----:B------:R-:W-:Y:S02]  /*24c0*/  SHF.R.U32.HI R23, RZ, 0x1, R27 ;  /* 0x00000001ff177819 */ /* 0x000fe4000001161b */
[----:B------:R-:W-:-:S04]  /*24d0*/  IADD3 R30, P2, P3, RZ, RZ, R30 ;  /* 0x000000ffff1e7210 */ /* 0x000fc80007b5e01e */
[----:B------:R-:W-:-:S04]  /*24e0*/  IADD3.X R20, PT, PT, R20, 0x3fe00000, R23, P2, P3 ;  /* 0x3fe0000014147810 */ /* 0x000fc800017e6417 */
[----:B------:R-:W-:-:S07]  /*24f0*/  LOP3.LUT R31, R20, R21, RZ, 0xfc, !PT ;  /* 0x00000015141f7212 */ /* 0x000fce00078efcff */
.L_x_12:
[----:B------:R-:W-:Y:S02]  /*2500*/  IMAD.MOV.U32 R20, RZ, RZ, R14 ;  /* 0x000000ffff147224 */ /* 0x000fe400078e000e */
[----:B------:R-:W-:-:S04]  /*2510*/  IMAD.MOV.U32 R21, RZ, RZ, 0x0 ;  /* 0x00000000ff157424 */ /* 0x000fc800078e00ff */
[----:B------:R-:W-:Y:S05]  /*2520*/  RET.REL.NODEC R20 `(wfkerneld) ;  /* 0xffffffd814b47950 */ /* 0x000fea0003c3ffff */
.L_x_19:
[----:B------:R-:W-:-:S00]  /*2530*/  BRA `(.L_x_19) ;  /* 0xfffffffc00fc7947 */ /* 0x000fc0000383ffff */
[----:B------:R-:W-:-:S00]  /*2540*/  NOP ;  /* 0x0000000000007918 */ /* 0x000fc00000000000 */
        /* <DEDUP_REMOVED lines=11> */
.L_x_28:


//--------------------- .text.wfkernelf           --------------------------
	.section	.text.wfkernelf,"ax",@progbits
	.align	128
        .global         wfkernelf
        .type           wfkernelf,@function
        .size           wfkernelf,(.L_x_30 - wfkernelf)
        .other          wfkernelf,@"STO_CUDA_ENTRY STV_DEFAULT"
wfkernelf:
.text.wfkernelf:
[----:B------:R-:W-:Y:S01]  /*0000*/  LDC R1, c[0x0][0x37c] ;  /* 0x0000df00ff017b82 */ /* 0x000fe20000000800 */
[----:B------:R-:W0:Y:S01]  /*0010*/  S2R R0, SR_TID.Y ;  /* 0x0000000000007919 */ /* 0x000e220000002200 */
[----:B------:R-:W1:Y:S01]  /*0020*/  LDCU UR6, c[0x0][0x360] ;  /* 0x00006c00ff0677ac */ /* 0x000e620008000800 */
[----:B------:R-:W0:Y:S01]  /*0030*/  S2R R5, SR_CTAID.Y ;  /* 0x0000000000057919 */ /* 0x000e220000002600 */
[----:B------:R-:W0:Y:S01]  /*0040*/  LDCU UR7, c[0x0][0x364] ;  /* 0x00006c80ff0777ac */ /* 0x000e220008000800 */
[----:B------:R-:W1:Y:S01]  /*0050*/  S2R R3, SR_TID.X ;  /* 0x0000000000037919 */ /* 0x000e620000002100 */
[----:B------:R-:W2:Y:S01]  /*0060*/  LDCU UR5, c[0x0][0x3b0] ;  /* 0x00007600ff0577ac */ /* 0x000ea20008000800 */
[----:B------:R-:W1:Y:S01]  /*0070*/  S2R R2, SR_CTAID.X ;  /* 0x0000000000027919 */ /* 0x000e620000002500 */
[----:B------:R-:W3:Y:S01]  /*0080*/  LDCU UR4, c[0x0][0x3ac] ;  /* 0x00007580ff0477ac */ /* 0x000ee20008000800 */
[----:B0-----:R-:W-:-:S05]  /*0090*/  IMAD R0, R5, UR7, R0 ;  /* 0x0000000705007c24 */ /* 0x001fca000f8e0200 */
[----:B--2---:R-:W-:Y:S01]  /*00a0*/  ISETP.GE.AND P0, PT, R0, UR5, PT ;  /* 0x0000000500007c0c */ /* 0x004fe2000bf06270 */
[----:B-1----:R-:W-:-:S05]  /*00b0*/  IMAD R3, R2, UR6, R3 ;  /* 0x0000000602037c24 */ /* 0x002fca000f8e0203 */
[----:B---3--:R-:W-:-:S13]  /*00c0*/  ISETP.GE.OR P0, PT, R3, UR4, P0 ;  /* 0x0000000403007c0c */ /* 0x008fda0008706670 */
[----:B------:R-:W-:Y:S05]  /*00d0*/  @P0 EXIT ;  /* 0x000000000000094d */ /* 0x000fea0003800000 */
[----:B------:R-:W0:Y:S01]  /*00e0*/  LDC.64 R4, c[0x0][0x390] ;  /* 0x0000e400ff047b82 */ /* 0x000e220000000a00 */
[----:B------:R-:W0:Y:S01]  /*00f0*/  LDCU.64 UR6, c[0x0][0x358] ;  /* 0x00006b00ff0677ac */ /* 0x000e220008000a00 */
[----:B------:R-:W1:Y:S06]  /*0100*/  LDCU UR8, c[0x0][0x3a4] ;  /* 0x00007480ff0877ac */ /* 0x000e6c0008000800 */
[----:B------:R-:W1:Y:S01]  /*0110*/  LDC.64 R12, c[0x0][0x398] ;  /* 0x0000e600ff0c7b82 */ /* 0x000e620000000a00 */
[----:B0-----:R-:W2:Y:S04]  /*0120*/  LDG.E.CONSTANT R9, desc[UR6][R4.64+0x4] ;  /* 0x0000040604097981 */ /* 0x001ea8000c1e9900 */
[----:B------:R-:W3:Y:S04]  /*0130*/  LDG.E.CONSTANT R8, desc[UR6][R4.64] ;  /* 0x0000000604087981 */ /* 0x000ee8000c1e9900 */
[----:B------:R-:W4:Y:S04]  /*0140*/  LDG.E.CONSTANT R11, desc[UR6][R4.64+0xc] ;  /* 0x00000c06040b7981 */ /* 0x000f28000c1e9900 */
[----:B------:R-:W5:Y:S04]  /*0150*/  LDG.E.CONSTANT R10, desc[UR6][R4.64+0x10] ;  /* 0x00001006040a7981 */ /* 0x000f68000c1e9900 */
[----:B------:R-:W5:Y:S04]  /*0160*/  LDG.E.CONSTANT R17, desc[UR6][R4.64+0x1c] ;  /* 0x00001c0604117981 */ /* 0x000f68000c1e9900 */
[----:B------:R-:W5:Y:S01]  /*0170*/  LDG.E.CONSTANT R15, desc[UR6][R4.64+0x18] ;  /* 0x00001806040f7981 */ /* 0x000f62000c1e9900 */
[----:B------:R-:W-:Y:S01]  /*0180*/  ULEA.HI UR4, UR4, UR4, URZ, 0x1 ;  /* 0x0000000404047291 */ /* 0x000fe2000f8f08ff */
[----:B------:R-:W-:Y:S01]  /*0190*/  IMAD.MOV.U32 R24, RZ, RZ, 0x0 ;  /* 0x00000000ff187424 */ /* 0x000fe200078e00ff */
[----:B------:R-:W-:Y:S01]  /*01a0*/  USHF.R.U32.HI UR5, URZ, 0x1, UR5 ;  /* 0x00000001ff057899 */ /* 0x000fe20008011605 */
[----:B------:R-:W-:Y:S01]  /*01b0*/  IMAD.MOV.U32 R25, RZ, RZ, 0x3fd80000 ;  /* 0x3fd80000ff197424 */ /* 0x000fe200078e00ff */
[----:B------:R-:W-:-:S04]  /*01c0*/  USHF.R.S32.HI UR4, URZ, 0x1, UR4 ;  /* 0x00000001ff047899 */ /* 0x000fc80008011404 */
[----:B------:R-:W-:Y:S02]  /*01d0*/  VIADD R6, R0, -UR5 ;  /* 0x8000000500067c36 */ /* 0x000fe40008000000 */
[----:B------:R-:W-:-:S03]  /*01e0*/  VIADD R2, R3, -UR4 ;  /* 0x8000000403027c36 */ /* 0x000fc60008000000 */
[----:B------:R-:W-:Y:S01]  /*01f0*/  I2FP.F32.S32 R6, R6 ;  /* 0x0000000600067245 */ /* 0x000fe20000201400 */
[----:B------:R-:W0:Y:S01]  /*0200*/  LDCU UR5, c[0x0][0x3b4] ;  /* 0x00007680ff0577ac */ /* 0x000e220008000800 */
[----:B------:R-:W-:-:S03]  /*0210*/  I2FP.F32.S32 R7, R2 ;  /* 0x0000000200077245 */ /* 0x000fc60000201400 */
[----:B-1----:R-:W-:Y:S01]  /*0220*/  FFMA R6, R6, UR8, R13 ;  /* 0x0000000806067c23 */ /* 0x002fe2000800000d */
[----:B------:R-:W1:Y:S01]  /*0230*/  LDCU UR4, c[0x0][0x3a8] ;  /* 0x00007500ff0477ac */ /* 0x000e620008000800 */
[----:B------:R-:W-:Y:S01]  /*0240*/  FFMA R7, R7, UR8, R12 ;  /* 0x0000000807077c23 */ /* 0x000fe2000800000c */
[----:B0-----:R-:W-:Y:S01]  /*0250*/  UISETP.GE.AND UP0, UPT, UR5, 0x1, UPT ;  /* 0x000000010500788c */ /* 0x001fe2000bf06270 */
[----:B--2---:R-:W-:-:S04]  /*0260*/  FMUL R2, R6, R9 ;  /* 0x0000000906027220 */ /* 0x004fc80000400000 */
[----:B---3--:R-:W-:-:S04]  /*0270*/  FFMA R2, R7, R8, R2 ;  /* 0x0000000807027223 */ /* 0x008fc80000000002 */
[----:B------:R-:W-:-:S04]  /*0280*/  FADD R16, R2, +QNAN ;  /* 0x7fc0000002107421 */ /* 0x000fc80000000000 */
[----:B----4-:R-:W-:-:S04]  /*0290*/  FMUL R11, R16, R11 ;  /* 0x0000000b100b7220 */ /* 0x010fc80000400000 */
[----:B-----5:R-:W-:Y:S02]  /*02a0*/  FFMA R14, R6, R10, R11 ;  /* 0x0000000a060e7223 */ /* 0x020fe4000000000b */
[----:B------:R-:W0:Y:S02]  /*02b0*/  F2F.F64.F32 R10, |R16| ;  /* 0x40000010000a7310 */ /* 0x000e240000201800 */
[----:B------:R-:W-:-:S04]  /*02c0*/  FADD R14, R14, +QNAN ;  /* 0x7fc000000e0e7421 */ /* 0x000fc80000000000 */
[----:B------:R-:W-:Y:S02]  /*02d0*/  FMUL R17, R14, R17 ;  /* 0x000000110e117220 */ /* 0x000fe40000400000 */
[----:B------:R-:W2:Y:S02]  /*02e0*/  F2F.F64.F32 R12, |R14| ;  /* 0x4000000e000c7310 */ /* 0x000ea40000201800 */
[----:B------:R-:W-:-:S04]  /*02f0*/  FFMA R15, R16, R15, R17 ;  /* 0x0000000f100f7223 */ /* 0x000fc80000000011 */
[----:B------:R-:W-:Y:S01]  /*0300*/  FADD R15, R15, +QNAN ;  /* 0x7fc000000f0f7421 */ /* 0x000fe20000000000 */
[----:B0-----:R-:W-:-:S03]  /*0310*/  MOV R2, R11 ;  /* 0x0000000b00027202 */ /* 0x001fc60000000f00 */
[----:B------:R-:W0:Y:S01]  /*0320*/  F2F.F64.F32 R6, |R15| ;  /* 0x4000000f00067310 */ /* 0x000e220000201800 */
[----:B--2---:R-:W-:Y:S01]  /*0330*/  DSETP.MAX.AND P0, P1, R10, R12, PT ;  /* 0x0000000c0a00722a */ /* 0x004fe2000390f000 */
[----:B------:R-:W-:Y:S01]  /*0340*/  IMAD.MOV.U32 R9, RZ, RZ, R13 ;  /* 0x000000ffff097224 */ /* 0x000fe200078e000d */
[----:B------:R-:W-:-:S04]  /*0350*/  MOV R5, R12 ;  /* 0x0000000c00057202 */ /* 0x000fc80000000f00 */
[----:B------:R-:W-:Y:S01]  /*0360*/  FSEL R17, R2, R9, P0 ;  /* 0x0000000902117208 */ /* 0x000fe20000000000 */
[----:B------:R-:W-:-:S05]  /*0370*/  IMAD.MOV.U32 R2, RZ, RZ, R10 ;  /* 0x000000ffff027224 */ /* 0x000fca00078e000a */
[C---:B------:R-:W-:Y:S02]  /*0380*/  SEL R4, R2.reuse, R5, P0 ;  /* 0x0000000502047207 */ /* 0x040fe40000000000 */
[----:B------:R-:W-:Y:S01]  /*0390*/  @P1 LOP3.LUT R17, R9, 0x80000, RZ, 0xfc, !PT ;  /* 0x0008000009111812 */ /* 0x000fe200078efcff */
[----:B------:R-:W-:Y:S01]  /*03a0*/  DSETP.MIN.AND P0, P1, R10, R12, PT ;  /* 0x0000000c0a00722a */ /* 0x000fe20003900000 */
[----:B------:R-:W-:Y:S02]  /*03b0*/  IMAD.MOV.U32 R9, RZ, RZ, R12 ;  /* 0x000000ffff097224 */ /* 0x000fe400078e000c */
[----:B------:R-:W-:Y:S02]  /*03c0*/  IMAD.MOV.U32 R21, RZ, RZ, R4 ;  /* 0x000000ffff157224 */ /* 0x000fe400078e0004 */
[----:B------:R-:W-:Y:S01]  /*03d0*/  IMAD.MOV.U32 R5, RZ, RZ, R17 ;  /* 0x000000ffff057224 */ /* 0x000fe200078e0011 */
[----:B------:R-:W-:Y:S02]  /*03e0*/  SEL R18, R2, R9, P0 ;  /* 0x0000000902127207 */ /* 0x000fe40000000000 */
[----:B0-----:R-:W-:Y:S01]  /*03f0*/  MOV R2, R7 ;  /* 0x0000000700027202 */ /* 0x001fe20000000f00 */
[----:B------:R-:W-:Y:S01]  /*0400*/  IMAD.MOV.U32 R17, RZ, RZ, R5 ;  /* 0x000000ffff117224 */ /* 0x000fe200078e0005 */
[----:B------:R-:W-:Y:S01]  /*0410*/  MOV R9, R4 ;  /* 0x0000000400097202 */ /* 0x000fe20000000f00 */
[----:B------:R-:W-:-:S02]  /*0420*/  DSETP.MAX.AND P4, P5, R6, R4, PT ;  /* 0x000000040600722a */ /* 0x000fc40003d8f000 */
[----:B------:R-:W-:-:S04]  /*0430*/  DSETP.MIN.AND P2, P3, R6, R4, PT ;  /* 0x000000040600722a */ /* 0x000fc80003b40000 */
[----:B------:R-:W-:Y:S01]  /*0440*/  FSEL R19, R2, R17, P4 ;  /* 0x0000001102137208 */ /* 0x000fe20002000000 */
[----:B------:R-:W-:-:S05]  /*0450*/  IMAD.MOV.U32 R2, RZ, RZ, R6 ;  /* 0x000000ffff027224 */ /* 0x000fca00078e0006 */
[----:B------:R-:W-:Y:S01]  /*0460*/  SEL R8, R2, R9, P4 ;  /* 0x0000000902087207 */ /* 0x000fe20002000000 */
[----:B------:R-:W-:Y:S01]  /*0470*/  IMAD.MOV.U32 R2, RZ, RZ, R7 ;  /* 0x000000ffff027224 */ /* 0x000fe200078e0007 */
[----:B------:R-:W-:-:S04]  /*0480*/  @P5 LOP3.LUT R19, R17, 0x80000, RZ, 0xfc, !PT ;  /* 0x0008000011135812 */ /* 0x000fc800078efcff */
[----:B------:R-:W-:Y:S02]  /*0490*/  MOV R9, R19 ;  /* 0x0000001300097202 */ /* 0x000fe40000000f00 */
[----:B------:R-:W-:Y:S01]  /*04a0*/  FSEL R23, R2, R17, P2 ;  /* 0x0000001102177208 */ /* 0x000fe20001000000 */
[----:B------:R-:W-:Y:S01]  /*04b0*/  IMAD.MOV.U32 R2, RZ, RZ, R6 ;  /* 0x000000ffff027224 */ /* 0x000fe200078e0006 */
[----:B------:R-:W-:Y:S02]  /*04c0*/  LOP3.LUT R4, R9, 0xffc00000, RZ, 0xc0, !PT ;  /* 0xffc0000009047812 */ /* 0x000fe400078ec0ff */
[----:B------:R-:W-:Y:S02]  /*04d0*/  @P3 LOP3.LUT R23, R17, 0x80000, RZ, 0xfc, !PT ;  /* 0x0008000011173812 */ /* 0x000fe400078efcff */
[----:B------:R-:W-:Y:S01]  /*04e0*/  SEL R20, R2, R21, P2 ;  /* 0x0000001502147207 */ /* 0x000fe20001000000 */
[----:B------:R-:W-:Y:S01]  /*04f0*/  IMAD.MOV.U32 R2, RZ, RZ, R11 ;  /* 0x000000ffff027224 */ /* 0x000fe200078e000b */
[----:B------:R-:W-:Y:S01]  /*0500*/  LOP3.LUT R5, R4, 0x7fd00000, RZ, 0x3c, !PT ;  /* 0x7fd0000004057812 */ /* 0x000fe200078e3cff */
[----:B------:R-:W-:Y:S01]  /*0510*/  IMAD.MOV.U32 R21, RZ, RZ, R23 ;  /* 0x000000ffff157224 */ /* 0x000fe200078e0017 */
[----:B------:R-:W-:Y:S01]  /*0520*/  MOV R17, R13 ;  /* 0x0000000d00117202 */ /* 0x000fe20000000f00 */
[----:B------:R-:W-:Y:S01]  /*0530*/  IMAD.MOV.U32 R4, RZ, RZ, RZ ;  /* 0x000000ffff047224 */ /* 0x000fe200078e00ff */
[----:B------:R-:W-:-:S02]  /*0540*/  DADD R10, R10, R12 ;  /* 0x000000000a0a7229 */ /* 0x000fc4000000000c */
[----:B------:R-:W-:Y:S02]  /*0550*/  FSEL R19, R2, R17, P0 ;  /* 0x0000001102137208 */ /* 0x000fe40000000000 */
[----:B------:R-:W-:Y:S01]  /*0560*/  @P1 LOP3.LUT R19, R17, 0x80000, RZ, 0xfc, !PT ;  /* 0x0008000011131812 */ /* 0x000fe200078efcff */
[-C--:B------:R-:W-:Y:S02]  /*0570*/  DMUL R20, R20, R4.reuse ;  /* 0x0000000414147228 */ /* 0x080fe40000000000 */
[----:B------:R-:W-:Y:S02]  /*0580*/  DSETP.NEU.AND P1, PT, R8, +INF , PT ;  /* 0x7ff000000800742a */ /* 0x000fe40003f2d000 */
[----:B------:R-:W-:Y:S02]  /*0590*/  DADD R10, R6, R10 ;  /* 0x00000000060a7229 */ /* 0x000fe4000000000a */
[----:B------:R-:W-:Y:S02]  /*05a0*/  DMUL R18, R18, R4 ;  /* 0x0000000412127228 */ /* 0x000fe40000000000 */
[----:B------:R-:W-:-:S02]  /*05b0*/  DMUL R22, R20, R20 ;  /* 0x0000001414167228 */ /* 0x000fc40000000000 */
[----:B------:R-:W-:Y:S02]  /*05c0*/  DMUL R20, R8, R4 ;  /* 0x0000000408147228 */ /* 0x000fe40000000000 */
[C---:B------:R-:W-:Y:S02]  /*05d0*/  DADD R6, R10.reuse, +INF ;  /* 0x7ff000000a067429 */ /* 0x040fe40000000000 */
[----:B------:R-:W-:Y:S02]  /*05e0*/  DSETP.GT.AND P0, PT, R10, RZ, PT ;  /* 0x000000ff0a00722a */ /* 0x000fe40003f04000 */
[----:B------:R-:W-:Y:S01]  /*05f0*/  DFMA R22, R18, R18, R22 ;  /* 0x000000121216722b */ /* 0x000fe20000000016 */
[----:B------:R-:W-:-:S07]  /*0600*/  MOV R18, RZ ;  /* 0x000000ff00127202 */ /* 0x000fce0000000f00 */
[----:B------:R-:W-:-:S06]  /*0610*/  DFMA R22, R20, R20, R22 ;  /* 0x000000141416722b */ /* 0x000fcc0000000016 */
[----:B------:R-:W0:Y:S02]  /*0620*/  MUFU.RSQ64H R19, R23 ;  /* 0x0000001700137308 */ /* 0x000e240000001c00 */
[----:B0-----:R-:W-:-:S08]  /*0630*/  DMUL R20, R18, R18 ;  /* 0x0000001212147228 */ /* 0x001fd00000000000 */
[----:B------:R-:W-:-:S08]  /*0640*/  DFMA R20, R22, -R20, 1 ;  /* 0x3ff000001614742b */ /* 0x000fd00000000814 */
[----:B------:R-:W-:Y:S02]  /*0650*/  DFMA R12, R20, R24, 0.5 ;  /* 0x3fe00000140c742b */ /* 0x000fe40000000018 */
[----:B------:R-:W-:-:S08]  /*0660*/  DMUL R20, R18, R20 ;  /* 0x0000001412147228 */ /* 0x000fd00000000000 */
[----:B------:R-:W-:-:S08]  /*0670*/  DFMA R12, R12, R20, R18 ;  /* 0x000000140c0c722b */ /* 0x000fd00000000012 */
[----:B------:R-:W-:-:S10]  /*0680*/  DMUL R12, R4, R12 ;  /* 0x0000000c040c7228 */ /* 0x000fd40000000000 */
[----:B------:R-:W-:Y:S02]  /*0690*/  FSEL R8, R12, R6, P0 ;  /* 0x000000060c087208 */ /* 0x000fe40000000000 */
[----:B------:R-:W-:Y:S02]  /*06a0*/  FSEL R6, R13, R7, P0 ;  /* 0x000000070d067208 */ /* 0x000fe40000000000 */
[----:B------:R-:W-:Y:S02]  /*06b0*/  FSEL R8, R8, RZ, P1 ;  /* 0x000000ff08087208 */ /* 0x000fe40000800000 */
[----:B------:R-:W-:-:S04]  /*06c0*/  FSEL R9, R6, RZ, P1 ;  /* 0x000000ff06097208 */ /* 0x000fc80000800000 */
[----:B------:R-:W1:Y:S02]  /*06d0*/  F2F.F32.F64 R2, R8 ;  /* 0x0000000800027310 */ /* 0x000e640000301000 */
[----:B-1----:R-:W-:Y:S01]  /*06e0*/  FMUL R11, R2, UR4 ;  /* 0x00000004020b7c20 */ /* 0x002fe20008400000 */
[----:B------:R-:W-:-:S03]  /*06f0*/  FFMA R7, R15, R2, -1 ;  /* 0xbf8000000f077423 */ /* 0x000fc60000000002 */
[-C--:B------:R-:W-:Y:S01]  /*0700*/  FMUL R5, R16, R11.reuse ;  /* 0x0000000b10057220 */ /* 0x080fe20000400000 */
[----:B------:R-:W-:Y:S01]  /*0710*/  FMUL R4, R14, R11 ;  /* 0x0000000b0e047220 */ /* 0x000fe20000400000 */
[----:B------:R-:W-:Y:S01]  /*0720*/  CS2R R16, SRZ ;  /* 0x0000000000107805 */ /* 0x000fe2000001ff00 */
[----:B------:R-:W-:Y:S01]  /*0730*/  FMUL R7, R7, UR4 ;  /* 0x0000000407077c20 */ /* 0x000fe20008400000 */
[----:B------:R-:W-:Y:S06]  /*0740*/  BRA.U !UP0, `(.L_x_20) ;  /* 0x0000000908587547 */ /* 0x000fec000b800000 */
[----:B------:R-:W-:Y:S01]  /*0750*/  MOV R13, RZ ;  /* 0x000000ff000d7202 */ /* 0x000fe20000000f00 */
[----:B------:R-:W-:Y:S01]  /*0760*/  IMAD.MOV.U32 R6, RZ, RZ, RZ ;  /* 0x000000ffff067224 */ /* 0x000fe200078e00ff */
[----:B------:R-:W-:Y:S01]  /*0770*/  CS2R R16, SRZ ;  /* 0x0000000000107805 */ /* 0x000fe2000001ff00 */
[----:B------:R-:W-:-:S07]  /*0780*/  IMAD.MOV.U32 R15, RZ, RZ, RZ ;  /* 0x000000ffff0f7224 */ /* 0x000fce00078e00ff */
.L_x_26:
[----:B------:R-:W0:Y:S02]  /*0790*/  LDC.64 R8, c[0x0][0x388] ;  /* 0x0000e200ff087b82 */ /* 0x000e240000000a00 */
[----:B0-----:R-:W-:-:S06]  /*07a0*/  IMAD.WIDE.U32 R8, R6, 0x10, R8 ;  /* 0x0000001006087825 */ /* 0x001fcc00078e0008 */
[----:B------:R-:W2:Y:S01]  /*07b0*/  LDG.E.128.CONSTANT R8, desc[UR6][R8.64] ;  /* 0x0000000608087981 */ /* 0x000ea2000c1e9d00 */
[----:B------:R-:W-:Y:S01]  /*07c0*/  BSSY.RECONVERGENT B0, `(.L_x_21) ;  /* 0x000006c000007945 */ /* 0x000fe20003800200 */
[----:B--2---:R-:W-:-:S04]  /*07d0*/  FMUL R22, R4, R9 ;  /* 0x0000000904167220 */ /* 0x004fc80000400000 */
[----:B------:R-:W-:-:S04]  /*07e0*/  FFMA R22, R5, R8, R22 ;  /* 0x0000000805167223 */ /* 0x000fc80000000016 */
[----:B------:R-:W-:-:S04]  /*07f0*/  FFMA R22, R7, R10, R22 ;  /* 0x0000000a07167223 */ /* 0x000fc80000000016 */
[----:B------:R-:W-:-:S04]  /*0800*/  FADD R22, R11, -R22 ;  /* 0x800000160b167221 */ /* 0x000fc80000000000 */
[C---:B------:R-:W-:Y:S01]  /*0810*/  FMUL R23, R22.reuse, 0.63661974668502807617 ;  /* 0x3f22f98316177820 */ /* 0x040fe20000400000 */
[----:B------:R-:W-:-:S05]  /*0820*/  FSETP.GE.AND P0, PT, |R22|, 105615, PT ;  /* 0x47ce47801600780b */ /* 0x000fca0003f06200 */
[----:B------:R-:W0:Y:S02]  /*0830*/  F2I.NTZ R23, R23 ;  /* 0x0000001700177305 */ /* 0x000e240000203100 */
[----:B0-----:R-:W-:-:S05]  /*0840*/  I2FP.F32.S32 R11, R23 ;  /* 0x00000017000b7245 */ /* 0x001fca0000201400 */
[----:B------:R-:W-:-:S04]  /*0850*/  FFMA R10, R11, -1.5707962512969970703, R22 ;  /* 0xbfc90fda0b0a7823 */ /* 0x000fc80000000016 */
[----:B------:R-:W-:-:S04]  /*0860*/  FFMA R10, R11, -7.5497894158615963534e-08, R10 ;  /* 0xb3a221680b0a7823 */ /* 0x000fc8000000000a */
[----:B------:R-:W-:Y:S01]  /*0870*/  FFMA R8, R11, -5.3903029534742383927e-15, R10 ;  /* 0xa7c234c50b087823 */ /* 0x000fe2000000000a */
[----:B------:R-:W-:Y:S06]  /*0880*/  @!P0 BRA `(.L_x_22) ;  /* 0x00000004007c8947 */ /* 0x000fec0003800000 */
[----:B------:R-:W-:-:S13]  /*0890*/  FSETP.NEU.AND P0, PT, |R22|, +INF , PT ;  /* 0x7f8000001600780b */ /* 0x000fda0003f0d200 */
[----:B------:R-:W-:Y:S01]  /*08a0*/  @!P0 FMUL R8, RZ, R22 ;  /* 0x00000016ff088220 */ /* 0x000fe20000400000 */
[----:B------:R-:W-:Y:S01]  /*08b0*/  @!P0 MOV R23, RZ ;  /* 0x000000ff00178202 */ /* 0x000fe20000000f00 */
[----:B------:R-:W-:Y:S06]  /*08c0*/  @!P0 BRA `(.L_x_22) ;  /* 0x00000004006c8947 */ /* 0x000fec0003800000 */
[----:B------:R-:W-:Y:S02]  /*08d0*/  IMAD.SHL.U32 R8, R22, 0x100, RZ ;  /* 0x0000010016087824 */ /* 0x000fe400078e00ff */
[----:B------:R-:W-:Y:S02]  /*08e0*/  HFMA2 R24, -RZ, RZ, 0, 0 ;  /* 0x00000000ff187431 */ /* 0x000fe400000001ff */
[----:B------:R-:W-:Y:S01]  /*08f0*/  IMAD.MOV.U32 R23, RZ, RZ, RZ ;  /* 0x000000ffff177224 */ /* 0x000fe200078e00ff */
[----:B------:R-:W0:Y:S01]  /*0900*/  LDCU.64 UR8, c[0x4][URZ] ;  /* 0x01000000ff0877ac */ /* 0x000e220008000a00 */
[----:B------:R-:W-:Y:S01]  /*0910*/  LOP3.LUT R25, R8, 0x80000000, RZ, 0xfc, !PT ;  /* 0x8000000008197812 */ /* 0x000fe200078efcff */
[----:B------:R-:W-:Y:S01]  /*0920*/  UMOV UR5, URZ ;  /* 0x000000ff00057c82 */ /* 0x000fe20008000000 */
[----:B------:R-:W-:-:S05]  /*0930*/  UMOV UR4, URZ ;  /* 0x000000ff00047c82 */ /* 0x000fca0008000000 */
.L_x_23:
[----:B0-----:R-:W-:Y:S02]  /*0940*/  IMAD.U32 R8, RZ, RZ, UR8 ;  /* 0x00000008ff087e24 */ /* 0x001fe4000f8e00ff */
[----:B------:R-:W-:-:S05]  /*0950*/  IMAD.U32 R9, RZ, RZ, UR9 ;  /* 0x00000009ff097e24 */ /* 0x000fca000f8e00ff */
[----:B------:R-:W2:Y:S01]  /*0960*/  LDG.E.CONSTANT R8, desc[UR6][R8.64] ;  /* 0x0000000608087981 */ /* 0x000ea2000c1e9900 */
[----:B------:R-:W-:Y:S01]  /*0970*/  UIADD3 UR4, UPT, UPT, UR4, 0x1, URZ ;  /* 0x0000000104047890 */ /* 0x000fe2000fffe0ff */
[C---:B------:R-:W-:Y:S01]  /*0980*/  ISETP.EQ.AND P0, PT, R24.reuse, RZ, PT ;  /* 0x000000ff1800720c */ /* 0x040fe20003f02270 */
[----:B------:R-:W-:Y:S01]  /*0990*/  UIADD3 UR8, UP1, UPT, UR8, 0x4, URZ ;  /* 0x0000000408087890 */ /* 0x000fe2000ff3e0ff */
[C---:B------:R-:W-:Y:S01]  /*09a0*/  ISETP.EQ.AND P1, PT, R24.reuse, 0x4, PT ;  /* 0x000000041800780c */ /* 0x040fe20003f22270 */
[----:B------:R-:W-:Y:S01]  /*09b0*/  UISETP.NE.AND UP0, UPT, UR4, 0x6, UPT ;  /* 0x000000060400788c */ /* 0x000fe2000bf05270 */
[C---:B------:R-:W-:Y:S01]  /*09c0*/  ISETP.EQ.AND P2, PT, R24.reuse, 0x8, PT ;  /* 0x000000081800780c */ /* 0x040fe20003f42270 */
[----:B------:R-:W-:Y:S01]  /*09d0*/  UIADD3.X UR9, UPT, UPT, URZ, UR9, URZ, UP1, !UPT ;  /* 0x00000009ff097290 */ /* 0x000fe20008ffe4ff */
[C---:B------:R-:W-:Y:S02]  /*09e0*/  ISETP.EQ.AND P3, PT, R24.reuse, 0xc, PT ;  /* 0x0000000c1800780c */ /* 0x040fe40003f62270 */
[----:B------:R-:W-:-:S02]  /*09f0*/  ISETP.EQ.AND P4, PT, R24, 0x10, PT ;  /* 0x000000101800780c */ /* 0x000fc40003f82270 */
[C---:B------:R-:W-:Y:S02]  /*0a00*/  ISETP.EQ.AND P5, PT, R24.reuse, 0x14, PT ;  /* 0x000000141800780c */ /* 0x040fe40003fa2270 */
[----:B------:R-:W-:Y:S01]  /*0a10*/  IADD3 R24, PT, PT, R24, 0x4, RZ ;  /* 0x0000000418187810 */ /* 0x000fe20007ffe0ff */
[----:B--2---:R-:W-:-:S03]  /*0a20*/  IMAD.WIDE.U32 R10, R8, R25, RZ ;  /* 0x00000019080a7225 */ /* 0x004fc600078e00ff */
[----:B------:R-:W-:-:S04]  /*0a30*/  IADD3 R10, P6, PT, R10, R23, RZ ;  /* 0x000000170a0a7210 */ /* 0x000fc80007fde0ff */
[----:B------:R-:W-:Y:S01]  /*0a40*/  IADD3.X R23, PT, PT, R11, UR5, RZ, P6, !PT ;  /* 0x000000050b177c10 */ /* 0x000fe2000b7fe4ff */
[--C-:B------:R-:W-:Y:S01]  /*0a50*/  @P1 IMAD.MOV.U32 R18, RZ, RZ, R10.reuse ;  /* 0x000000ffff121224 */ /* 0x100fe200078e000a */
[-C--:B------:R-:W-:Y:S01]  /*0a60*/  @P0 MOV R14, R10.reuse ;  /* 0x0000000a000e0202 */ /* 0x080fe20000000f00 */
[--C-:B------:R-:W-:Y:S01]  /*0a70*/  @P2 IMAD.MOV.U32 R19, RZ, RZ, R10.reuse ;  /* 0x000000ffff132224 */ /* 0x100fe200078e000a */
[----:B------:R-:W-:Y:S01]  /*0a80*/  @P3 MOV R20, R10 ;  /* 0x0000000a00143202 */ /* 0x000fe20000000f00 */
[--C-:B------:R-:W-:Y:S02]  /*0a90*/  @P4 IMAD.MOV.U32 R21, RZ, RZ, R10.reuse ;  /* 0x000000ffff154224 */ /* 0x100fe400078e000a */
[----:B------:R-:W-:Y:S01]  /*0aa0*/  @P5 IMAD.MOV.U32 R12, RZ, RZ, R10 ;  /* 0x000000ffff0c5224 */ /* 0x000fe200078e000a */
[----:B------:R-:W-:Y:S06]  /*0ab0*/  BRA.U UP0, `(.L_x_23) ;  /* 0xfffffffd00a07547 */ /* 0x000fec000b83ffff */
[----:B------:R-:W-:Y:S01]  /*0ac0*/  SHF.R.U32.HI R8, RZ, 0x17, R22 ;  /* 0x00000017ff087819 */ /* 0x000fe20000011616 */
[----:B------:R-:W-:Y:S03]  /*0ad0*/  BSSY.RECONVERGENT B1, `(.L_x_24) ;  /* 0x0000028000017945 */ /* 0x000fe60003800200 */
[C---:B------:R-:W-:Y:S02]  /*0ae0*/  LOP3.LUT R9, R8.reuse, 0xe0, RZ, 0xc0, !PT ;  /* 0x000000e008097812 */ /* 0x040fe400078ec0ff */
[----:B------:R-:W-:-:S03]  /*0af0*/  LOP3.LUT P6, RZ, R8, 0x1f, RZ, 0xc0, !PT ;  /* 0x0000001f08ff7812 */ /* 0x000fc600078cc0ff */
[----:B------:R-:W-:-:S05]  /*0b00*/  VIADD R9, R9, 0xffffff80 ;  /* 0xffffff8009097836 */ /* 0x000fca0000000000 */
[----:B------:R-:W-:-:S05]  /*0b10*/  SHF.R.U32.HI R9, RZ, 0x5, R9 ;  /* 0x00000005ff097819 */ /* 0x000fca0000011609 */
[----:B------:R-:W-:-:S05]  /*0b20*/  IMAD.U32 R11, R9, -0x4, RZ ;  /* 0xfffffffc090b7824 */ /* 0x000fca00078e00ff */
[C---:B------:R-:W-:Y:S02]  /*0b30*/  ISETP.EQ.AND P3, PT, R11.reuse, -0x18, PT ;  /* 0xffffffe80b00780c */ /* 0x040fe40003f62270 */
[C---:B------:R-:W-:Y:S02]  /*0b40*/  ISETP.EQ.AND P4, PT, R11.reuse, -0x14, PT ;  /* 0xffffffec0b00780c */ /* 0x040fe40003f82270 */
[C---:B------:R-:W-:Y:S02]  /*0b50*/  ISETP.EQ.AND P2, PT, R11.reuse, -0x10, PT ;  /* 0xfffffff00b00780c */ /* 0x040fe40003f42270 */
[C---:B------:R-:W-:Y:S02]  /*0b60*/  ISETP.EQ.AND P1, PT, R11.reuse, -0xc, PT ;  /* 0xfffffff40b00780c */ /* 0x040fe40003f22270 */
[C---:B------:R-:W-:Y:S02]  /*0b70*/  ISETP.EQ.AND P0, PT, R11.reuse, -0x8, PT ;  /* 0xfffffff80b00780c */ /* 0x040fe40003f02270 */
[----:B------:R-:W-:-:S03]  /*0b80*/  ISETP.EQ.AND P5, PT, R11, RZ, PT ;  /* 0x000000ff0b00720c */ /* 0x000fc60003fa2270 */
[----:B------:R-:W-:Y:S02]  /*0b90*/  @P3 MOV R24, R14 ;  /* 0x0000000e00183202 */ /* 0x000fe40000000f00 */
[C---:B------:R-:W-:Y:S01]  /*0ba0*/  ISETP.EQ.AND P3, PT, R11.reuse, -0x4, PT ;  /* 0xfffffffc0b00780c */ /* 0x040fe20003f62270 */
[----:B------:R-:W-:Y:S01]  /*0bb0*/  @P4 IMAD.MOV.U32 R9, RZ, RZ, R14 ;  /* 0x000000ffff094224 */ /* 0x000fe200078e000e */
[----:B------:R-:W-:Y:S01]  /*0bc0*/  @P2 MOV R9, R18 ;  /* 0x0000001200092202 */ /* 0x000fe20000000f00 */
[----:B------:R-:W-:Y:S01]  /*0bd0*/  @P4 IMAD.MOV.U32 R24, RZ, RZ, R18 ;  /* 0x000000ffff184224 */ /* 0x000fe200078e0012 */
[----:B------:R-:W-:Y:S01]  /*0be0*/  ISETP.EQ.AND P4, PT, R11, 0x4, PT ;  /* 0x000000040b00780c */ /* 0x000fe20003f82270 */
[--C-:B------:R-:W-:Y:S01]  /*0bf0*/  @P2 IMAD.MOV.U32 R24, RZ, RZ, R19.reuse ;  /* 0x000000ffff182224 */ /* 0x100fe200078e0013 */
[----:B------:R-:W-:Y:S01]  /*0c00*/  @P1 MOV R24, R20 ;  /* 0x0000001400181202 */ /* 0x000fe20000000f00 */
[----:B------:R-:W-:Y:S02]  /*0c10*/  @P1 IMAD.MOV.U32 R9, RZ, RZ, R19 ;  /* 0x000000ffff091224 */ /* 0x000fe400078e0013 */
[----:B------:R-:W-:-:S02]  /*0c20*/  @P0 IMAD.MOV.U32 R9, RZ, RZ, R20 ;  /* 0x000000ffff090224 */ /* 0x000fc400078e0014 */
[----:B------:R-:W-:Y:S02]  /*0c30*/  @P0 IMAD.MOV.U32 R24, RZ, RZ, R21 ;  /* 0x000000ffff180224 */ /* 0x000fe400078e0015 */
[----:B------:R-:W-:Y:S01]  /*0c40*/  @P3 MOV R9, R21 ;  /* 0x0000001500093202 */ /* 0x000fe20000000f00 */
[--C-:B------:R-:W-:Y:S01]  /*0c50*/  @P3 IMAD.MOV.U32 R24, RZ, RZ, R12.reuse ;  /* 0x000000ffff183224 */ /* 0x100fe200078e000c */
[----:B------:R-:W-:Y:S01]  /*0c60*/  @P5 MOV R24, R23 ;  /* 0x0000001700185202 */ /* 0x000fe20000000f00 */
[----:B------:R-:W-:Y:S02]  /*0c70*/  @P5 IMAD.MOV.U32 R9, RZ, RZ, R12 ;  /* 0x000000ffff095224 */ /* 0x000fe400078e000c */
[----:B------:R-:W-:Y:S01]  /*0c80*/  @P4 IMAD.MOV.U32 R9, RZ, RZ, R23 ;  /* 0x000000ffff094224 */ /* 0x000fe200078e0017 */
[----:B------:R-:W-:Y:S06]  /*0c90*/  @!P6 BRA `(.L_x_25) ;  /* 0x00000000002ce947 */ /* 0x000fec0003800000 */
[----:B------:R-:W-:Y:S01]  /*0ca0*/  @P2 IMAD.MOV.U32 R10, RZ, RZ, R14 ;  /* 0x000000ffff0a2224 */ /* 0x000fe200078e000e */
[----:B------:R-:W-:Y:S01]  /*0cb0*/  @P1 MOV R10, R18 ;  /* 0x00000012000a1202 */ /* 0x000fe20000000f00 */
[----:B------:R-:W-:Y:S01]  /*0cc0*/  @P0 IMAD.MOV.U32 R10, RZ, RZ, R19 ;  /* 0x000000ffff0a0224 */ /* 0x000fe200078e0013 */
[----:B------:R-:W-:Y:S01]  /*0cd0*/  ISETP.EQ.AND P0, PT, R11, 0x8, PT ;  /* 0x000000080b00780c */ /* 0x000fe20003f02270 */
[----:B------:R-:W-:Y:S01]  /*0ce0*/  @P3 IMAD.MOV.U32 R10, RZ, RZ, R20 ;  /* 0x000000ffff0a3224 */ /* 0x000fe200078e0014 */
[----:B------:R-:W-:Y:S01]  /*0cf0*/  @P5 MOV R10, R21 ;  /* 0x00000015000a5202 */ /* 0x000fe20000000f00 */
[----:B------:R-:W-:Y:S01]  /*0d00*/  @P4 IMAD.MOV.U32 R10, RZ, RZ, R12 ;  /* 0x000000ffff0a4224 */ /* 0x000fe200078e000c */
[----:B------:R-:W-:-:S04]  /*0d10*/  LOP3.LUT R8, R8, 0x1f, RZ, 0xc0, !PT ;  /* 0x0000001f08087812 */ /* 0x000fc800078ec0ff */
[----:B------:R-:W-:-:S05]  /*0d20*/  SHF.L.W.U32.HI R24, R9, R8, R24 ;  /* 0x0000000809187219 */ /* 0x000fca0000010e18 */
[----:B------:R-:W-:-:S05]  /*0d30*/  @P0 IMAD.MOV.U32 R10, RZ, RZ, R23 ;  /* 0x000000ffff0a0224 */ /* 0x000fca00078e0017 */
[----:B------:R-:W-:-:S07]  /*0d40*/  SHF.L.W.U32.HI R9, R10, R8, R9 ;  /* 0x000000080a097219 */ /* 0x000fce0000010e09 */
.L_x_25:
[----:B------:R-:W-:Y:S05]  /*0d50*/  BSYNC.RECONVERGENT B1 ;  /* 0x0000000000017941 */ /* 0x000fea0003800200 */
.L_x_24:
[C-C-:B------:R-:W-:Y:S01]  /*0d60*/  SHF.L.W.U32.HI R23, R9.reuse, 0x2, R24.reuse ;  /* 0x0000000209177819 */ /* 0x140fe20000010e18 */
[----:B------:R-:W-:Y:S01]  /*0d70*/  UMOV UR4, 0x54442d19 ;  /* 0x54442d1900047882 */ /* 0x000fe20000000000 */
[----:B------:R-:W-:Y:S01]  /*0d80*/  SHF.L.U32 R9, R9, 0x2, RZ ;  /* 0x0000000209097819 */ /* 0x000fe200000006ff */
[----:B------:R-:W-:Y:S01]  /*0d90*/  UMOV UR5, 0x3bf921fb ;  /* 0x3bf921fb00057882 */ /* 0x000fe20000000000 */
[----:B------:R-:W-:Y:S02]  /*0da0*/  SHF.R.S32.HI R10, RZ, 0x1f, R23 ;  /* 0x0000001fff0a7819 */ /* 0x000fe40000011417 */
[----:B------:R-:W-:Y:S02]  /*0db0*/  SHF.R.U32.HI R24, RZ, 0x1e, R24 ;  /* 0x0000001eff187819 */ /* 0x000fe40000011618 */
[C---:B------:R-:W-:Y:S02]  /*0dc0*/  LOP3.LUT R8, R10.reuse, R9, RZ, 0x3c, !PT ;  /* 0x000000090a087212 */ /* 0x040fe400078e3cff */
[----:B------:R-:W-:-:S02]  /*0dd0*/  LOP3.LUT R9, R10, R23, RZ, 0x3c, !PT ;  /* 0x000000170a097212 */ /* 0x000fc400078e3cff */
[----:B------:R-:W-:Y:S02]  /*0de0*/  ISETP.GE.AND P0, PT, R22, RZ, PT ;  /* 0x000000ff1600720c */ /* 0x000fe40003f06270 */
[C---:B------:R-:W-:Y:S02]  /*0df0*/  LOP3.LUT R22, R23.reuse, R22, RZ, 0x3c, !PT ;  /* 0x0000001617167212 */ /* 0x040fe400078e3cff */
[----:B------:R-:W0:Y:S01]  /*0e00*/  I2F.F64.S64 R8, R8 ;  /* 0x0000000800087312 */ /* 0x000e220000301c00 */
[----:B------:R-:W-:Y:S02]  /*0e10*/  LEA.HI R23, R23, R24, RZ, 0x1 ;  /* 0x0000001817177211 */ /* 0x000fe400078f08ff */
[----:B------:R-:W-:-:S03]  /*0e20*/  ISETP.GE.AND P1, PT, R22, RZ, PT ;  /* 0x000000ff1600720c */ /* 0x000fc60003f26270 */
[----:B------:R-:W-:-:S05]  /*0e30*/  IMAD.MOV R22, RZ, RZ, -R23 ;  /* 0x000000ffff167224 */ /* 0x000fca00078e0a17 */
[----:B------:R-:W-:Y:S01]  /*0e40*/  @!P0 MOV R23, R22 ;  /* 0x0000001600178202 */ /* 0x000fe20000000f00 */
[----:B0-----:R-:W-:-:S10]  /*0e50*/  DMUL R10, R8, UR4 ;  /* 0x00000004080a7c28 */ /* 0x001fd40008000000 */
[----:B------:R-:W0:Y:S02]  /*0e60*/  F2F.F32.F64 R10, R10 ;  /* 0x0000000a000a7310 */ /* 0x000e240000301000 */
[----:B0-----:R-:W-:-:S07]  /*0e70*/  FSEL R8, -R10, R10, !P1 ;  /* 0x0000000a0a087208 */ /* 0x001fce0004800100 */
.L_x_22:
[----:B------:R-:W-:Y:S05]  /*0e80*/  BSYNC.RECONVERGENT B0 ;  /* 0x0000000000007941 */ /* 0x000fea0003800200 */
.L_x_21:
[----:B------:R-:W-:Y:S02]  /*0e90*/  HFMA2 R22, -RZ, RZ, 0.66259765625, 2.662109375 ;  /* 0x394d4153ff167431 */ /* 0x000fe400000001ff */
[----:B------:R-:W-:Y:S02]  /*0ea0*/  IMAD.MOV.U32 R10, RZ, RZ, 0x37cbac00 ;  /* 0x37cbac00ff0a7424 */ /* 0x000fe400078e00ff */
[----:B------:R-:W-:Y:S01]  /*0eb0*/  FMUL R9, R8, R8 ;  /* 0x0000000808097220 */ /* 0x000fe20000400000 */
[----:B------:R-:W0:Y:S01]  /*0ec0*/  LDCU UR4, c[0x0][0x3b4] ;  /* 0x00007680ff0477ac */ /* 0x000e220008000800 */
[----:B------:R-:W-:Y:S02]  /*0ed0*/  LOP3.LUT R24, R23, 0x1, RZ, 0xc0, !PT ;  /* 0x0000000117187812 */ /* 0x000fe400078ec0ff */
[C---:B------:R-:W-:Y:S01]  /*0ee0*/  FFMA R10, R9.reuse, R10, -0.0013887860113754868507 ;  /* 0xbab607ed090a7423 */ /* 0x040fe2000000000a */
[C---:B------:R-:W-:Y:S01]  /*0ef0*/  FFMA R11, R9.reuse, R8, RZ ;  /* 0x00000008090b7223 */ /* 0x040fe200000000ff */
[----:B------:R-:W-:Y:S01]  /*0f00*/  ISETP.NE.U32.AND P0, PT, R24, 0x1, PT ;  /* 0x000000011800780c */ /* 0x000fe20003f05070 */
[C---:B------:R-:W-:Y:S01]  /*0f10*/  FFMA R22, R9.reuse, -R22, 0.0083327032625675201416 ;  /* 0x3c0885e409167423 */ /* 0x040fe20000000816 */
[----:B------:R-:W-:Y:S01]  /*0f20*/  FFMA R10, R9, R10, 0.041666727513074874878 ;  /* 0x3d2aaabb090a7423 */ /* 0x000fe2000000000a */
[----:B------:R-:W-:-:S02]  /*0f30*/  LOP3.LUT P1, RZ, R23, 0x2, RZ, 0xc0, !PT ;  /* 0x0000000217ff7812 */ /* 0x000fc4000782c0ff */
[C---:B------:R-:W-:Y:S01]  /*0f40*/  FFMA R22, R9.reuse, R22, -0.16666662693023681641 ;  /* 0xbe2aaaa809167423 */ /* 0x040fe20000000016 */
[----:B------:R-:W-:Y:S01]  /*0f50*/  FFMA R10, R9, R10, -0.4999999701976776123 ;  /* 0xbeffffff090a7423 */ /* 0x000fe2000000000a */
[----:B------:R-:W-:Y:S02]  /*0f60*/  IADD3 R6, PT, PT, R6, 0x1, RZ ;  /* 0x0000000106067810 */ /* 0x000fe40007ffe0ff */
[----:B------:R-:W-:Y:S01]  /*0f70*/  FFMA R11, R11, R22, R8 ;  /* 0x000000160b0b7223 */ /* 0x000fe20000000008 */
[----:B------:R-:W-:Y:S02]  /*0f80*/  VIADD R8, R23, 0x1 ;  /* 0x0000000117087836 */ /* 0x000fe40000000000 */
[----:B------:R-:W-:-:S03]  /*0f90*/  FFMA R10, R9, R10, 1 ;  /* 0x3f800000090a7423 */ /* 0x000fc6000000000a */
[----:B------:R-:W-:Y:S02]  /*0fa0*/  LOP3.LUT P2, RZ, R8, 0x2, RZ, 0xc0, !PT ;  /* 0x0000000208ff7812 */ /* 0x000fe4000784c0ff */
[----:B------:R-:W-:Y:S02]  /*0fb0*/  FSEL R8, R11, R10, !P0 ;  /* 0x0000000a0b087208 */ /* 0x000fe40004000000 */
[----:B------:R-:W-:Y:S02]  /*0fc0*/  FSEL R10, R10, R11, !P0 ;  /* 0x0000000b0a0a7208 */ /* 0x000fe40004000000 */
[----:B------:R-:W-:Y:S02]  /*0fd0*/  FSEL R8, R8, -R8, !P2 ;  /* 0x8000000808087208 */ /* 0x000fe40005000000 */
[----:B------:R-:W-:Y:S02]  /*0fe0*/  FSEL R10, R10, -R10, !P1 ;  /* 0x8000000a0a0a7208 */ /* 0x000fe40004800000 */
[----:B0-----:R-:W-:Y:S01]  /*0ff0*/  ISETP.NE.AND P0, PT, R6, UR4, PT ;  /* 0x0000000406007c0c */ /* 0x001fe2000bf05270 */
[----:B------:R-:W-:-:S02]  /*1000*/  FFMA R15, R2, R8, -R15 ;  /* 0x00000008020f7223 */ /* 0x000fc4000000080f */
[----:B------:R-:W-:Y:S02]  /*1010*/  FFMA R10, R2, R10, -R13 ;  /* 0x0000000a020a7223 */ /* 0x000fe4000000080d */
[--C-:B------:R-:W-:Y:S02]  /*1020*/  FADD R9, R15, R16.reuse ;  /* 0x000000100f097221 */ /* 0x100fe40000000000 */
[--C-:B------:R-:W-:Y:S02]  /*1030*/  FADD R8, R10, R17.reuse ;  /* 0x000000110a087221 */ /* 0x100fe40000000000 */
[----:B------:R-:W-:Y:S02]  /*1040*/  FADD R16, R9, -R16 ;  /* 0x8000001009107221 */ /* 0x000fe40000000000 */
[----:B------:R-:W-:Y:S01]  /*1050*/  FADD R13, R8, -R17 ;  /* 0x80000011080d7221 */ /* 0x000fe20000000000 */
[----:B------:R-:W-:Y:S01]  /*1060*/  MOV R17, R8 ;  /* 0x0000000800117202 */ /* 0x000fe20000000f00 */
[----:B------:R-:W-:Y:S01]  /*1070*/  FADD R15, -R15, R16 ;  /* 0x000000100f0f7221 */ /* 0x000fe20000000100 */
[----:B------:R-:W-:-:S02]  /*1080*/  IMAD.MOV.U32 R16, RZ, RZ, R9 ;  /* 0x000000ffff107224 */ /* 0x000fc400078e0009 */
[----:B------:R-:W-:Y:S01]  /*1090*/  FADD R13, -R10, R13 ;  /* 0x0000000d0a0d7221 */ /* 0x000fe20000000100 */
[----:B------:R-:W-:Y:S06]  /*10a0*/  @P0 BRA `(.L_x_26) ;  /* 0xfffffff400b80947 */ /* 0x000fec000383ffff */
.L_x_20:
[----:B------:R-:W0:Y:S01]  /*10b0*/  LDC.64 R4, c[0x0][0x380] ;  /* 0x0000e000ff047b82 */ /* 0x000e220000000a00 */
[----:B------:R-:W1:Y:S02]  /*10c0*/  LDCU UR4, c[0x0][0x3b0] ;  /* 0x00007600ff0477ac */ /* 0x000e640008000800 */
[----:B-1----:R-:W-:-:S04]  /*10d0*/  IMAD R3, R3, UR4, R0 ;  /* 0x0000000403037c24 */ /* 0x002fc8000f8e0200 */
[----:B0-----:R-:W-:-:S05]  /*10e0*/  IMAD.WIDE R2, R3, 0x8, R4 ;  /* 0x0000000803027825 */ /* 0x001fca00078e0204 */
[----:B------:R-:W-:Y:S01]  /*10f0*/  STG.E.64 desc[UR6][R2.64], R16 ;  /* 0x0000001002007986 */ /* 0x000fe2000c101b06 */
[----:B------:R-:W-:Y:S05]  /*1100*/  EXIT ;  /* 0x000000000000794d */ /* 0x000fea0003800000 */
.L_x_27:
        /* <DEDUP_REMOVED lines=15> */
.L_x_30:


//--------------------- .nv.global.init           --------------------------
	.section	.nv.global.init,"aw",@progbits
	.align	8
.nv.global.init:
	.type		__cudart_i2opi_d,@object
	.size		__cudart_i2opi_d,(__cudart_i2opi_f - __cudart_i2opi_d)
__cudart_i2opi_d:
        /*0000*/ 	.byte	0x08, 0x5d, 0x8d, 0x1f, 0xb1, 0x5f, 0xfb, 0x6b, 0xea, 0x92, 0x52, 0x8a, 0xf7, 0x39, 0x07, 0x3d
        /* <DEDUP_REMOVED lines=8> */
	.type		__cudart_i2opi_f,@object
	.size		__cudart_i2opi_f,(.L_0 - __cudart_i2opi_f)
__cudart_i2opi_f:
        /*0090*/ 	.byte	0x41, 0x90, 0x43, 0x3c, 0x99, 0x95, 0x62, 0xdb, 0xc0, 0xdd, 0x34, 0xf5, 0xd1, 0x57, 0x27, 0xfc
        /*00a0*/ 	.byte	0x29, 0x15, 0x44, 0x4e, 0x6e, 0x83, 0xf9, 0xa2
.L_0:


//--------------------- .nv.shared.reserved.0     --------------------------
	.section	.nv.shared.reserved.0,"aw",@nobits
	.weak		__nv_reservedSMEM_offset_0_alias
	.size		__nv_reservedSMEM_offset_0_alias, 0, 64
	.other		__nv_reservedSMEM_offset_0_alias,@"STO_CUDA_RESERVED_SHARED STV_DEFAULT"
__nv_reservedSMEM_offset_0_alias:
	.zero		0
	.zero		64


//--------------------- .nv.constant0.wfkerneld   --------------------------
	.section	.nv.constant0.wfkerneld,"a",@progbits
	.sectionflags	@""
	.align	4
.nv.constant0.wfkerneld:
	.zero		952


//--------------------- .nv.constant0.wfkernelf   --------------------------
	.section	.nv.constant0.wfkernelf,"a",@progbits
	.sectionflags	@""
	.align	4
.nv.constant0.wfkernelf:
	.zero		952


//--------------------- SYMBOLS --------------------------

	.type		.nv.reservedSmem.offset0,@object
	.size		.nv.reservedSmem.offset0,0x4
